//
// Generated by NVIDIA NVVM Compiler
//
// Compiler Build ID: CL-36424714
// Cuda compilation tools, release 13.0, V13.0.88
// Based on NVVM 20.0.0
//

.version 9.0
.target sm_100
.address_size 64

	// .globl	_Z7gpuSsaaPK6uchar4PS_iii

.visible .entry _Z7gpuSsaaPK6uchar4PS_iii(
	.param .u64 .ptr .align 1 _Z7gpuSsaaPK6uchar4PS_iii_param_0,
	.param .u64 .ptr .align 1 _Z7gpuSsaaPK6uchar4PS_iii_param_1,
	.param .u32 _Z7gpuSsaaPK6uchar4PS_iii_param_2,
	.param .u32 _Z7gpuSsaaPK6uchar4PS_iii_param_3,
	.param .u32 _Z7gpuSsaaPK6uchar4PS_iii_param_4
)
{
	.reg .pred 	%p<22>;
	.reg .b16 	%rs<92>;
	.reg .b32 	%r<241>;
	.reg .b64 	%rd<53>;
	.reg .b64 	%fd<155>;

	ld.param.u64 	%rd4, [_Z7gpuSsaaPK6uchar4PS_iii_param_0];
	ld.param.u64 	%rd3, [_Z7gpuSsaaPK6uchar4PS_iii_param_1];
	ld.param.u32 	%r75, [_Z7gpuSsaaPK6uchar4PS_iii_param_2];
	ld.param.u32 	%r77, [_Z7gpuSsaaPK6uchar4PS_iii_param_4];
	cvta.to.global.u64 	%rd1, %rd4;
	cvta.to.global.u64 	%rd2, %rd3;
	mul.lo.s32 	%r78, %r77, %r77;
	cvt.rn.f64.u32 	%fd41, %r78;
	rcp.rn.f64 	%fd1, %fd41;
	mov.u32 	%r79, %ntid.x;
	mov.u32 	%r80, %ctaid.x;
	mov.u32 	%r81, %tid.x;
	mad.lo.s32 	%r223, %r79, %r80, %r81;
	mov.u32 	%r82, %ntid.y;
	mov.u32 	%r83, %ctaid.y;
	mov.u32 	%r84, %tid.y;
	mad.lo.s32 	%r2, %r82, %r83, %r84;
	mov.u32 	%r85, %nctaid.x;
	mul.lo.s32 	%r3, %r79, %r85;
	mov.u32 	%r86, %nctaid.y;
	mul.lo.s32 	%r4, %r82, %r86;
	setp.ge.s32 	%p1, %r223, %r75;
	@%p1 bra 	$L__BB0_28;
	setp.lt.s32 	%p2, %r77, 1;
	@%p2 bra 	$L__BB0_19;
	add.s32 	%r5, %r77, -1;
	and.b32  	%r6, %r77, 7;
	and.b32  	%r7, %r77, 3;
	and.b32  	%r8, %r77, 2147483640;
	and.b32  	%r9, %r77, 1;
	neg.s32 	%r10, %r8;
	mul.lo.s32 	%r11, %r77, %r75;
	shl.b32 	%r12, %r11, 3;
$L__BB0_3:
	ld.param.u32 	%r221, [_Z7gpuSsaaPK6uchar4PS_iii_param_3];
	setp.ge.s32 	%p11, %r2, %r221;
	mov.u32 	%r224, %r2;
	@%p11 bra 	$L__BB0_4;
	bra.uni 	$L__BB0_5;
$L__BB0_4:
	mov.u32 	%r216, %ntid.x;
	mov.u32 	%r217, %nctaid.x;
	mad.lo.s32 	%r223, %r216, %r217, %r223;
	setp.lt.s32 	%p21, %r223, %r75;
	@%p21 bra 	$L__BB0_3;
	bra.uni 	$L__BB0_28;
$L__BB0_5:
	mul.lo.s32 	%r16, %r224, %r77;
	mad.lo.s32 	%r113, %r75, %r16, %r75;
	add.s32 	%r114, %r223, %r113;
	mul.lo.s32 	%r17, %r77, %r114;
	add.s32 	%r115, %r16, 2;
	mad.lo.s32 	%r116, %r75, %r115, %r223;
	mul.lo.s32 	%r18, %r77, %r116;
	add.s32 	%r117, %r16, 3;
	mad.lo.s32 	%r118, %r75, %r117, %r223;
	mul.lo.s32 	%r19, %r77, %r118;
	add.s32 	%r119, %r16, 4;
	mad.lo.s32 	%r120, %r75, %r119, %r223;
	mul.lo.s32 	%r20, %r77, %r120;
	add.s32 	%r121, %r16, 5;
	mad.lo.s32 	%r122, %r75, %r121, %r223;
	mul.lo.s32 	%r21, %r77, %r122;
	add.s32 	%r123, %r16, 6;
	mad.lo.s32 	%r124, %r75, %r123, %r223;
	mul.lo.s32 	%r22, %r77, %r124;
	add.s32 	%r125, %r16, 7;
	mad.lo.s32 	%r126, %r75, %r125, %r223;
	mul.lo.s32 	%r23, %r77, %r126;
	mad.lo.s32 	%r127, %r11, %r224, %r223;
	mul.lo.s32 	%r24, %r77, %r127;
	mov.f64 	%fd154, 0d0000000000000000;
	mov.b32 	%r225, 0;
	mov.f64 	%fd153, %fd154;
	mov.f64 	%fd152, %fd154;
$L__BB0_6:
	setp.lt.u32 	%p12, %r5, 7;
	mov.b32 	%r236, 0;
	@%p12 bra 	$L__BB0_9;
	add.s32 	%r233, %r17, %r225;
	add.s32 	%r232, %r18, %r225;
	add.s32 	%r231, %r19, %r225;
	add.s32 	%r230, %r20, %r225;
	add.s32 	%r229, %r21, %r225;
	add.s32 	%r228, %r22, %r225;
	add.s32 	%r227, %r23, %r225;
	add.s32 	%r226, %r24, %r225;
	mov.u32 	%r234, %r10;
$L__BB0_8:
	.pragma "nounroll";
	mul.wide.s32 	%rd19, %r226, 4;
	add.s64 	%rd20, %rd1, %rd19;
	.pragma "used_bytes_mask 7";
	ld.global.u32 	%r129, [%rd20];
	bfe.u32 	%r130, %r129, 0, 8;
	cvt.u16.u32 	%rs2, %r130;
	and.b16  	%rs3, %rs2, 255;
	bfe.u32 	%r131, %r129, 8, 8;
	cvt.u16.u32 	%rs4, %r131;
	and.b16  	%rs5, %rs4, 255;
	bfe.u32 	%r132, %r129, 16, 8;
	cvt.u16.u32 	%rs6, %r132;
	and.b16  	%rs7, %rs6, 255;
	cvt.rn.f64.u16 	%fd45, %rs3;
	add.f64 	%fd46, %fd152, %fd45;
	cvt.rn.f64.u16 	%fd47, %rs5;
	add.f64 	%fd48, %fd153, %fd47;
	cvt.rn.f64.u16 	%fd49, %rs7;
	add.f64 	%fd50, %fd154, %fd49;
	mul.wide.s32 	%rd21, %r233, 4;
	add.s64 	%rd22, %rd1, %rd21;
	.pragma "used_bytes_mask 7";
	ld.global.u32 	%r133, [%rd22];
	bfe.u32 	%r134, %r133, 0, 8;
	cvt.u16.u32 	%rs8, %r134;
	and.b16  	%rs9, %rs8, 255;
	bfe.u32 	%r135, %r133, 8, 8;
	cvt.u16.u32 	%rs10, %r135;
	and.b16  	%rs11, %rs10, 255;
	bfe.u32 	%r136, %r133, 16, 8;
	cvt.u16.u32 	%rs12, %r136;
	and.b16  	%rs13, %rs12, 255;
	cvt.rn.f64.u16 	%fd51, %rs9;
	add.f64 	%fd52, %fd46, %fd51;
	cvt.rn.f64.u16 	%fd53, %rs11;
	add.f64 	%fd54, %fd48, %fd53;
	cvt.rn.f64.u16 	%fd55, %rs13;
	add.f64 	%fd56, %fd50, %fd55;
	mul.wide.s32 	%rd23, %r232, 4;
	add.s64 	%rd24, %rd1, %rd23;
	.pragma "used_bytes_mask 7";
	ld.global.u32 	%r137, [%rd24];
	bfe.u32 	%r138, %r137, 0, 8;
	cvt.u16.u32 	%rs14, %r138;
	and.b16  	%rs15, %rs14, 255;
	bfe.u32 	%r139, %r137, 8, 8;
	cvt.u16.u32 	%rs16, %r139;
	and.b16  	%rs17, %rs16, 255;
	bfe.u32 	%r140, %r137, 16, 8;
	cvt.u16.u32 	%rs18, %r140;
	and.b16  	%rs19, %rs18, 255;
	cvt.rn.f64.u16 	%fd57, %rs15;
	add.f64 	%fd58, %fd52, %fd57;
	cvt.rn.f64.u16 	%fd59, %rs17;
	add.f64 	%fd60, %fd54, %fd59;
	cvt.rn.f64.u16 	%fd61, %rs19;
	add.f64 	%fd62, %fd56, %fd61;
	mul.wide.s32 	%rd25, %r231, 4;
	add.s64 	%rd26, %rd1, %rd25;
	.pragma "used_bytes_mask 7";
	ld.global.u32 	%r141, [%rd26];
	bfe.u32 	%r142, %r141, 0, 8;
	cvt.u16.u32 	%rs20, %r142;
	and.b16  	%rs21, %rs20, 255;
	bfe.u32 	%r143, %r141, 8, 8;
	cvt.u16.u32 	%rs22, %r143;
	and.b16  	%rs23, %rs22, 255;
	bfe.u32 	%r144, %r141, 16, 8;
	cvt.u16.u32 	%rs24, %r144;
	and.b16  	%rs25, %rs24, 255;
	cvt.rn.f64.u16 	%fd63, %rs21;
	add.f64 	%fd64, %fd58, %fd63;
	cvt.rn.f64.u16 	%fd65, %rs23;
	add.f64 	%fd66, %fd60, %fd65;
	cvt.rn.f64.u16 	%fd67, %rs25;
	add.f64 	%fd68, %fd62, %fd67;
	mul.wide.s32 	%rd27, %r230, 4;
	add.s64 	%rd28, %rd1, %rd27;
	.pragma "used_bytes_mask 7";
	ld.global.u32 	%r145, [%rd28];
	bfe.u32 	%r146, %r145, 0, 8;
	cvt.u16.u32 	%rs26, %r146;
	and.b16  	%rs27, %rs26, 255;
	bfe.u32 	%r147, %r145, 8, 8;
	cvt.u16.u32 	%rs28, %r147;
	and.b16  	%rs29, %rs28, 255;
	bfe.u32 	%r148, %r145, 16, 8;
	cvt.u16.u32 	%rs30, %r148;
	and.b16  	%rs31, %rs30, 255;
	cvt.rn.f64.u16 	%fd69, %rs27;
	add.f64 	%fd70, %fd64, %fd69;
	cvt.rn.f64.u16 	%fd71, %rs29;
	add.f64 	%fd72, %fd66, %fd71;
	cvt.rn.f64.u16 	%fd73, %rs31;
	add.f64 	%fd74, %fd68, %fd73;
	mul.wide.s32 	%rd29, %r229, 4;
	add.s64 	%rd30, %rd1, %rd29;
	.pragma "used_bytes_mask 7";
	ld.global.u32 	%r149, [%rd30];
	bfe.u32 	%r150, %r149, 0, 8;
	cvt.u16.u32 	%rs32, %r150;
	and.b16  	%rs33, %rs32, 255;
	bfe.u32 	%r151, %r149, 8, 8;
	cvt.u16.u32 	%rs34, %r151;
	and.b16  	%rs35, %rs34, 255;
	bfe.u32 	%r152, %r149, 16, 8;
	cvt.u16.u32 	%rs36, %r152;
	and.b16  	%rs37, %rs36, 255;
	cvt.rn.f64.u16 	%fd75, %rs33;
	add.f64 	%fd76, %fd70, %fd75;
	cvt.rn.f64.u16 	%fd77, %rs35;
	add.f64 	%fd78, %fd72, %fd77;
	cvt.rn.f64.u16 	%fd79, %rs37;
	add.f64 	%fd80, %fd74, %fd79;
	mul.wide.s32 	%rd31, %r228, 4;
	add.s64 	%rd32, %rd1, %rd31;
	.pragma "used_bytes_mask 7";
	ld.global.u32 	%r153, [%rd32];
	bfe.u32 	%r154, %r153, 0, 8;
	cvt.u16.u32 	%rs38, %r154;
	and.b16  	%rs39, %rs38, 255;
	bfe.u32 	%r155, %r153, 8, 8;
	cvt.u16.u32 	%rs40, %r155;
	and.b16  	%rs41, %rs40, 255;
	bfe.u32 	%r156, %r153, 16, 8;
	cvt.u16.u32 	%rs42, %r156;
	and.b16  	%rs43, %rs42, 255;
	cvt.rn.f64.u16 	%fd81, %rs39;
	add.f64 	%fd82, %fd76, %fd81;
	cvt.rn.f64.u16 	%fd83, %rs41;
	add.f64 	%fd84, %fd78, %fd83;
	cvt.rn.f64.u16 	%fd85, %rs43;
	add.f64 	%fd86, %fd80, %fd85;
	mul.wide.s32 	%rd33, %r227, 4;
	add.s64 	%rd34, %rd1, %rd33;
	.pragma "used_bytes_mask 7";
	ld.global.u32 	%r157, [%rd34];
	bfe.u32 	%r158, %r157, 0, 8;
	cvt.u16.u32 	%rs44, %r158;
	and.b16  	%rs45, %rs44, 255;
	bfe.u32 	%r159, %r157, 8, 8;
	cvt.u16.u32 	%rs46, %r159;
	and.b16  	%rs47, %rs46, 255;
	bfe.u32 	%r160, %r157, 16, 8;
	cvt.u16.u32 	%rs48, %r160;
	and.b16  	%rs49, %rs48, 255;
	cvt.rn.f64.u16 	%fd87, %rs45;
	add.f64 	%fd152, %fd82, %fd87;
	cvt.rn.f64.u16 	%fd88, %rs47;
	add.f64 	%fd153, %fd84, %fd88;
	cvt.rn.f64.u16 	%fd89, %rs49;
	add.f64 	%fd154, %fd86, %fd89;
	add.s32 	%r234, %r234, 8;
	add.s32 	%r233, %r233, %r12;
	add.s32 	%r232, %r232, %r12;
	add.s32 	%r231, %r231, %r12;
	add.s32 	%r230, %r230, %r12;
	add.s32 	%r229, %r229, %r12;
	add.s32 	%r228, %r228, %r12;
	add.s32 	%r227, %r227, %r12;
	add.s32 	%r226, %r226, %r12;
	setp.ne.s32 	%p13, %r234, 0;
	mov.u32 	%r236, %r8;
	@%p13 bra 	$L__BB0_8;
$L__BB0_9:
	setp.eq.s32 	%p14, %r6, 0;
	@%p14 bra 	$L__BB0_17;
	add.s32 	%r161, %r6, -1;
	setp.lt.u32 	%p15, %r161, 3;
	@%p15 bra 	$L__BB0_12;
	add.s32 	%r162, %r236, %r16;
	mad.lo.s32 	%r163, %r162, %r75, %r223;
	mad.lo.s32 	%r164, %r163, %r77, %r225;
	mul.wide.s32 	%rd35, %r164, 4;
	add.s64 	%rd36, %rd1, %rd35;
	.pragma "used_bytes_mask 7";
	ld.global.u32 	%r165, [%rd36];
	bfe.u32 	%r166, %r165, 0, 8;
	cvt.u16.u32 	%rs50, %r166;
	and.b16  	%rs51, %rs50, 255;
	bfe.u32 	%r167, %r165, 8, 8;
	cvt.u16.u32 	%rs52, %r167;
	and.b16  	%rs53, %rs52, 255;
	bfe.u32 	%r168, %r165, 16, 8;
	cvt.u16.u32 	%rs54, %r168;
	and.b16  	%rs55, %rs54, 255;
	cvt.rn.f64.u16 	%fd91, %rs51;
	add.f64 	%fd92, %fd152, %fd91;
	cvt.rn.f64.u16 	%fd93, %rs53;
	add.f64 	%fd94, %fd153, %fd93;
	cvt.rn.f64.u16 	%fd95, %rs55;
	add.f64 	%fd96, %fd154, %fd95;
	add.s32 	%r169, %r163, %r75;
	mad.lo.s32 	%r170, %r169, %r77, %r225;
	mul.wide.s32 	%rd37, %r170, 4;
	add.s64 	%rd38, %rd1, %rd37;
	.pragma "used_bytes_mask 7";
	ld.global.u32 	%r171, [%rd38];
	bfe.u32 	%r172, %r171, 0, 8;
	cvt.u16.u32 	%rs56, %r172;
	and.b16  	%rs57, %rs56, 255;
	bfe.u32 	%r173, %r171, 8, 8;
	cvt.u16.u32 	%rs58, %r173;
	and.b16  	%rs59, %rs58, 255;
	bfe.u32 	%r174, %r171, 16, 8;
	cvt.u16.u32 	%rs60, %r174;
	and.b16  	%rs61, %rs60, 255;
	cvt.rn.f64.u16 	%fd97, %rs57;
	add.f64 	%fd98, %fd92, %fd97;
	cvt.rn.f64.u16 	%fd99, %rs59;
	add.f64 	%fd100, %fd94, %fd99;
	cvt.rn.f64.u16 	%fd101, %rs61;
	add.f64 	%fd102, %fd96, %fd101;
	add.s32 	%r175, %r169, %r75;
	mad.lo.s32 	%r176, %r175, %r77, %r225;
	mul.wide.s32 	%rd39, %r176, 4;
	add.s64 	%rd40, %rd1, %rd39;
	.pragma "used_bytes_mask 7";
	ld.global.u32 	%r177, [%rd40];
	bfe.u32 	%r178, %r177, 0, 8;
	cvt.u16.u32 	%rs62, %r178;
	and.b16  	%rs63, %rs62, 255;
	bfe.u32 	%r179, %r177, 8, 8;
	cvt.u16.u32 	%rs64, %r179;
	and.b16  	%rs65, %rs64, 255;
	bfe.u32 	%r180, %r177, 16, 8;
	cvt.u16.u32 	%rs66, %r180;
	and.b16  	%rs67, %rs66, 255;
	cvt.rn.f64.u16 	%fd103, %rs63;
	add.f64 	%fd104, %fd98, %fd103;
	cvt.rn.f64.u16 	%fd105, %rs65;
	add.f64 	%fd106, %fd100, %fd105;
	cvt.rn.f64.u16 	%fd107, %rs67;
	add.f64 	%fd108, %fd102, %fd107;
	add.s32 	%r181, %r175, %r75;
	mad.lo.s32 	%r182, %r181, %r77, %r225;
	mul.wide.s32 	%rd41, %r182, 4;
	add.s64 	%rd42, %rd1, %rd41;
	.pragma "used_bytes_mask 7";
	ld.global.u32 	%r183, [%rd42];
	bfe.u32 	%r184, %r183, 0, 8;
	cvt.u16.u32 	%rs68, %r184;
	and.b16  	%rs69, %rs68, 255;
	bfe.u32 	%r185, %r183, 8, 8;
	cvt.u16.u32 	%rs70, %r185;
	and.b16  	%rs71, %rs70, 255;
	bfe.u32 	%r186, %r183, 16, 8;
	cvt.u16.u32 	%rs72, %r186;
	and.b16  	%rs73, %rs72, 255;
	cvt.rn.f64.u16 	%fd109, %rs69;
	add.f64 	%fd152, %fd104, %fd109;
	cvt.rn.f64.u16 	%fd110, %rs71;
	add.f64 	%fd153, %fd106, %fd110;
	cvt.rn.f64.u16 	%fd111, %rs73;
	add.f64 	%fd154, %fd108, %fd111;
	add.s32 	%r236, %r236, 4;
$L__BB0_12:
	setp.eq.s32 	%p16, %r7, 0;
	@%p16 bra 	$L__BB0_17;
	setp.eq.s32 	%p17, %r7, 1;
	@%p17 bra 	$L__BB0_15;
	add.s32 	%r187, %r236, %r16;
	mad.lo.s32 	%r188, %r187, %r75, %r223;
	mad.lo.s32 	%r189, %r188, %r77, %r225;
	mul.wide.s32 	%rd43, %r189, 4;
	add.s64 	%rd44, %rd1, %rd43;
	.pragma "used_bytes_mask 7";
	ld.global.u32 	%r190, [%rd44];
	bfe.u32 	%r191, %r190, 0, 8;
	cvt.u16.u32 	%rs74, %r191;
	and.b16  	%rs75, %rs74, 255;
	bfe.u32 	%r192, %r190, 8, 8;
	cvt.u16.u32 	%rs76, %r192;
	and.b16  	%rs77, %rs76, 255;
	bfe.u32 	%r193, %r190, 16, 8;
	cvt.u16.u32 	%rs78, %r193;
	and.b16  	%rs79, %rs78, 255;
	cvt.rn.f64.u16 	%fd113, %rs75;
	add.f64 	%fd114, %fd152, %fd113;
	cvt.rn.f64.u16 	%fd115, %rs77;
	add.f64 	%fd116, %fd153, %fd115;
	cvt.rn.f64.u16 	%fd117, %rs79;
	add.f64 	%fd118, %fd154, %fd117;
	add.s32 	%r194, %r188, %r75;
	mad.lo.s32 	%r195, %r194, %r77, %r225;
	mul.wide.s32 	%rd45, %r195, 4;
	add.s64 	%rd46, %rd1, %rd45;
	.pragma "used_bytes_mask 7";
	ld.global.u32 	%r196, [%rd46];
	bfe.u32 	%r197, %r196, 0, 8;
	cvt.u16.u32 	%rs80, %r197;
	and.b16  	%rs81, %rs80, 255;
	bfe.u32 	%r198, %r196, 8, 8;
	cvt.u16.u32 	%rs82, %r198;
	and.b16  	%rs83, %rs82, 255;
	bfe.u32 	%r199, %r196, 16, 8;
	cvt.u16.u32 	%rs84, %r199;
	and.b16  	%rs85, %rs84, 255;
	cvt.rn.f64.u16 	%fd119, %rs81;
	add.f64 	%fd152, %fd114, %fd119;
	cvt.rn.f64.u16 	%fd120, %rs83;
	add.f64 	%fd153, %fd116, %fd120;
	cvt.rn.f64.u16 	%fd121, %rs85;
	add.f64 	%fd154, %fd118, %fd121;
	add.s32 	%r236, %r236, 2;
$L__BB0_15:
	setp.eq.s32 	%p18, %r9, 0;
	@%p18 bra 	$L__BB0_17;
	add.s32 	%r200, %r236, %r16;
	mad.lo.s32 	%r201, %r200, %r75, %r223;
	mad.lo.s32 	%r202, %r201, %r77, %r225;
	mul.wide.s32 	%rd47, %r202, 4;
	add.s64 	%rd48, %rd1, %rd47;
	.pragma "used_bytes_mask 7";
	ld.global.u32 	%r203, [%rd48];
	bfe.u32 	%r204, %r203, 0, 8;
	cvt.u16.u32 	%rs86, %r204;
	and.b16  	%rs87, %rs86, 255;
	bfe.u32 	%r205, %r203, 8, 8;
	cvt.u16.u32 	%rs88, %r205;
	and.b16  	%rs89, %rs88, 255;
	bfe.u32 	%r206, %r203, 16, 8;
	cvt.u16.u32 	%rs90, %r206;
	and.b16  	%rs91, %rs90, 255;
	cvt.rn.f64.u16 	%fd122, %rs87;
	add.f64 	%fd152, %fd152, %fd122;
	cvt.rn.f64.u16 	%fd123, %rs89;
	add.f64 	%fd153, %fd153, %fd123;
	cvt.rn.f64.u16 	%fd124, %rs91;
	add.f64 	%fd154, %fd154, %fd124;
$L__BB0_17:
	add.s32 	%r225, %r225, 1;
	setp.ne.s32 	%p19, %r225, %r77;
	@%p19 bra 	$L__BB0_6;
	ld.param.u32 	%r222, [_Z7gpuSsaaPK6uchar4PS_iii_param_3];
	ld.param.u64 	%rd52, [_Z7gpuSsaaPK6uchar4PS_iii_param_1];
	mul.f64 	%fd125, %fd1, %fd152;
	cvt.rzi.u32.f64 	%r207, %fd125;
	mul.f64 	%fd126, %fd1, %fd153;
	cvt.rzi.u32.f64 	%r208, %fd126;
	mul.f64 	%fd127, %fd1, %fd154;
	cvt.rzi.u32.f64 	%r209, %fd127;
	mad.lo.s32 	%r210, %r224, %r75, %r223;
	cvta.to.global.u64 	%rd49, %rd52;
	mul.wide.s32 	%rd50, %r210, 4;
	add.s64 	%rd51, %rd49, %rd50;
	prmt.b32 	%r211, %r207, %r208, 0x3340U;
	prmt.b32 	%r212, %r209, 65535, 0x3340U;
	prmt.b32 	%r213, %r211, %r212, 0x5410U;
	st.global.u32 	[%rd51], %r213;
	mov.u32 	%r214, %ntid.y;
	mov.u32 	%r215, %nctaid.y;
	mad.lo.s32 	%r224, %r214, %r215, %r224;
	setp.lt.s32 	%p20, %r224, %r222;
	@%p20 bra 	$L__BB0_5;
	bra.uni 	$L__BB0_4;
$L__BB0_19:
	ld.param.u32 	%r218, [_Z7gpuSsaaPK6uchar4PS_iii_param_3];
	add.s32 	%r59, %r2, %r4;
	max.s32 	%r87, %r218, %r59;
	setp.lt.s32 	%p3, %r59, %r218;
	selp.u32 	%r88, 1, 0, %p3;
	add.s32 	%r89, %r59, %r88;
	sub.s32 	%r90, %r87, %r89;
	div.u32 	%r91, %r90, %r4;
	add.s32 	%r60, %r91, %r88;
	mul.f64 	%fd42, %fd1, 0d0000000000000000;
	cvt.rzi.u32.f64 	%r92, %fd42;
	cvt.u16.u32 	%rs1, %r92;
	and.b32  	%r61, %r60, 3;
	mul.lo.s32 	%r62, %r2, %r75;
	mul.lo.s32 	%r63, %r59, %r75;
	add.s32 	%r64, %r59, %r4;
	mul.lo.s32 	%r65, %r64, %r75;
	add.s32 	%r66, %r64, %r4;
	prmt.b32 	%r97, %r98, 65535, 0x3340U;
$L__BB0_20:
	ld.param.u32 	%r219, [_Z7gpuSsaaPK6uchar4PS_iii_param_3];
	setp.ge.s32 	%p4, %r2, %r219;
	@%p4 bra 	$L__BB0_27;
	setp.eq.s32 	%p5, %r61, 3;
	mov.u32 	%r239, %r2;
	@%p5 bra 	$L__BB0_25;
	setp.eq.s32 	%p6, %r61, 0;
	add.s32 	%r93, %r62, %r223;
	mul.wide.s32 	%rd5, %r93, 4;
	add.s64 	%rd6, %rd2, %rd5;
	cvt.u32.u16 	%r94, %rs1;
	prmt.b32 	%r95, %r94, %r96, 0x3340U;
	prmt.b32 	%r68, %r95, %r97, 0x5410U;
	bfi.b32 	%r69, %r94, %r68, 8, 8;
	bfi.b32 	%r70, %r94, %r69, 16, 8;
	st.global.u32 	[%rd6], %r70;
	mov.u32 	%r239, %r59;
	@%p6 bra 	$L__BB0_25;
	setp.eq.s32 	%p7, %r61, 1;
	add.s32 	%r99, %r63, %r223;
	mul.wide.s32 	%rd7, %r99, 4;
	add.s64 	%rd8, %rd2, %rd7;
	st.global.u32 	[%rd8], %r70;
	mov.u32 	%r239, %r64;
	@%p7 bra 	$L__BB0_25;
	add.s32 	%r100, %r65, %r223;
	mul.wide.s32 	%rd9, %r100, 4;
	add.s64 	%rd10, %rd2, %rd9;
	st.global.u32 	[%rd10], %r70;
	mov.u32 	%r239, %r66;
$L__BB0_25:
	setp.lt.u32 	%p8, %r60, 3;
	@%p8 bra 	$L__BB0_27;
$L__BB0_26:
	ld.param.u32 	%r220, [_Z7gpuSsaaPK6uchar4PS_iii_param_3];
	mad.lo.s32 	%r101, %r239, %r75, %r223;
	mul.wide.s32 	%rd11, %r101, 4;
	add.s64 	%rd12, %rd2, %rd11;
	cvt.u32.u16 	%r102, %rs1;
	prmt.b32 	%r103, %r102, 65535, 0x3340U;
	prmt.b32 	%r104, %r102, %r102, 0x3340U;
	prmt.b32 	%r105, %r104, %r103, 0x5410U;
	st.global.u32 	[%rd12], %r105;
	add.s32 	%r106, %r239, %r4;
	mad.lo.s32 	%r107, %r106, %r75, %r223;
	mul.wide.s32 	%rd13, %r107, 4;
	add.s64 	%rd14, %rd2, %rd13;
	st.global.u32 	[%rd14], %r105;
	add.s32 	%r108, %r106, %r4;
	mad.lo.s32 	%r109, %r108, %r75, %r223;
	mul.wide.s32 	%rd15, %r109, 4;
	add.s64 	%rd16, %rd2, %rd15;
	st.global.u32 	[%rd16], %r105;
	add.s32 	%r110, %r108, %r4;
	mad.lo.s32 	%r111, %r110, %r75, %r223;
	mul.wide.s32 	%rd17, %r111, 4;
	add.s64 	%rd18, %rd2, %rd17;
	st.global.u32 	[%rd18], %r105;
	add.s32 	%r239, %r110, %r4;
	setp.lt.s32 	%p9, %r239, %r220;
	@%p9 bra 	$L__BB0_26;
$L__BB0_27:
	add.s32 	%r223, %r223, %r3;
	setp.lt.s32 	%p10, %r223, %r75;
	@%p10 bra 	$L__BB0_20;
$L__BB0_28:
	ret;

}


// ===== COMPILED SASS (sm_100) =====

	.target	sm_100

	.elftype	@"ET_EXEC"


//--------------------- .note.nv.tkinfo           --------------------------
	.section	.note.nv.tkinfo,"",@"SHT_NOTE"
	.sectionflags	@"SHF_NOTE_NV_TKINFO"
	.tkinfo
        /*0018*/ 	.word	0x00000002
        /*0030*/ 	.string	""
        /*0030*/ 	.string	"ptxas"
        /*0030*/ 	.string	"Cuda compilation tools, release 13.0, V13.0.88"
        /*0030*/ 	.string	"Build cuda_13.0.r13.0/compiler.36424714_0"
        /*0030*/ 	.string	"-arch sm_100 -m 64 "



//--------------------- .note.nv.cuinfo           --------------------------
	.section	.note.nv.cuinfo,"",@"SHT_NOTE"
	.sectionflags	@"SHF_NOTE_NV_CUINFO"
        /*0018*/ 	.short	0x0002
        /*001a*/ 	.short	0x0064
        /*001c*/ 	.short	0x0082
	.zero		2


//--------------------- .nv.info                  --------------------------
	.section	.nv.info,"",@"SHT_CUDA_INFO"
	.align	4


	//----- nvinfo : EIATTR_REGCOUNT
	.align		4
        /*0000*/ 	.byte	0x04, 0x2f
        /*0002*/ 	.short	(.L_1 - .L_0)
	.align		4
.L_0:
        /*0004*/ 	.word	index@(_Z7gpuSsaaPK6uchar4PS_iii)
        /*0008*/ 	.word	0x00000026


	//----- nvinfo : EIATTR_FRAME_SIZE
	.align		4
.L_1:
        /*000c*/ 	.byte	0x04, 0x11
        /*000e*/ 	.short	(.L_3 - .L_2)
	.align		4
.L_2:
        /*0010*/ 	.word	index@($__internal_0_$__cuda_sm20_dblrcp_rn_slowpath_v3)
        /*0014*/ 	.word	0x00000000


	//----- nvinfo : EIATTR_FRAME_SIZE
	.align		4
.L_3:
        /*0018*/ 	.byte	0x04, 0x11
        /*001a*/ 	.short	(.L_5 - .L_4)
	.align		4
.L_4:
        /*001c*/ 	.word	index@(_Z7gpuSsaaPK6uchar4PS_iii)
        /*0020*/ 	.word	0x00000000


	//----- nvinfo : EIATTR_MIN_STACK_SIZE
	.align		4
.L_5:
        /*0024*/ 	.byte	0x04, 0x12
        /*0026*/ 	.short	(.L_7 - .L_6)
	.align		4
.L_6:
        /*0028*/ 	.word	index@(_Z7gpuSsaaPK6uchar4PS_iii)
        /*002c*/ 	.word	0x00000000
.L_7:


//--------------------- .nv.compat                --------------------------
	.section	.nv.compat,"",@"SHT_CUDA_COMPAT_INFO"
	.align	4
        /*0000*/ 	.byte	0x02, 0x09, 0x00, 0x00, 0x02, 0x02, 0x01, 0x00, 0x02, 0x05, 0x05, 0x00, 0x03, 0x07, 0x01, 0x01
        /*0010*/ 	.byte	0x02, 0x03, 0x00, 0x00, 0x02, 0x06, 0x01, 0x00, 0x04, 0x0b, 0x08, 0x00, 0x01, 0x00, 0x00, 0x00
        /*0020*/ 	.byte	0x00, 0x00, 0x00, 0x00


//--------------------- .nv.info._Z7gpuSsaaPK6uchar4PS_iii --------------------------
	.section	.nv.info._Z7gpuSsaaPK6uchar4PS_iii,"",@"SHT_CUDA_INFO"
	.sectionflags	@""
	.align	4


	//----- nvinfo : EIATTR_CUDA_API_VERSION
	.align		4
        /*0000*/ 	.byte	0x04, 0x37
        /*0002*/ 	.short	(.L_9 - .L_8)
.L_8:
        /*0004*/ 	.word	0x00000082


	//----- nvinfo : EIATTR_KPARAM_INFO
	.align		4
.L_9:
        /*0008*/ 	.byte	0x04, 0x17
        /*000a*/ 	.short	(.L_11 - .L_10)
.L_10:
        /*000c*/ 	.word	0x00000000
        /*0010*/ 	.short	0x0004
        /*0012*/ 	.short	0x0018
        /*0014*/ 	.byte	0x00, 0xf0, 0x11, 0x00


	//----- nvinfo : EIATTR_KPARAM_INFO
	.align		4
.L_11:
        /*0018*/ 	.byte	0x04, 0x17
        /*001a*/ 	.short	(.L_13 - .L_12)
.L_12:
        /*001c*/ 	.word	0x00000000
        /*0020*/ 	.short	0x0003
        /*0022*/ 	.short	0x0014
        /*0024*/ 	.byte	0x00, 0xf0, 0x11, 0x00


	//----- nvinfo : EIATTR_KPARAM_INFO
	.align		4
.L_13:
        /*0028*/ 	.byte	0x04, 0x17
        /*002a*/ 	.short	(.L_15 - .L_14)
.L_14:
        /*002c*/ 	.word	0x00000000
        /*0030*/ 	.short	0x0002
        /*0032*/ 	.short	0x0010
        /*0034*/ 	.byte	0x00, 0xf0, 0x11, 0x00


	//----- nvinfo : EIATTR_KPARAM_INFO
	.align		4
.L_15:
        /*0038*/ 	.byte	0x04, 0x17
        /*003a*/ 	.short	(.L_17 - .L_16)
.L_16:
        /*003c*/ 	.word	0x00000000
        /*0040*/ 	.short	0x0001
        /*0042*/ 	.short	0x0008
        /*0044*/ 	.byte	0x00, 0xf5, 0x21, 0x00


	//----- nvinfo : EIATTR_KPARAM_INFO
	.align		4
.L_17:
        /*0048*/ 	.byte	0x04, 0x17
        /*004a*/ 	.short	(.L_19 - .L_18)
.L_18:
        /*004c*/ 	.word	0x00000000
        /*0050*/ 	.short	0x0000
        /*0052*/ 	.short	0x0000
        /*0054*/ 	.byte	0x00, 0xf5, 0x21, 0x00


	//----- nvinfo : EIATTR_SPARSE_MMA_MASK
	.align		4
.L_19:
        /*0058*/ 	.byte	0x03, 0x50
        /*005a*/ 	.short	0x0000


	//----- nvinfo : EIATTR_MAXREG_COUNT
	.align		4
        /*005c*/ 	.byte	0x03, 0x1b
        /*005e*/ 	.short	0x00ff


	//----- nvinfo : EIATTR_MERCURY_ISA_VERSION
	.align		4
        /*0060*/ 	.byte	0x03, 0x5f
        /*0062*/ 	.short	0x0101


	//----- nvinfo : EIATTR_UNUSED_LOAD_BYTE_OFFSET
	.align		4
        /*0064*/ 	.byte	0x04, 0x44
        /*0066*/ 	.short	(.L_21 - .L_20)


	//   ....[0]....
.L_20:
        /*0068*/ 	.word	0x00000530
        /*006c*/ 	.word	0x00000007


	//   ....[1]....
        /*0070*/ 	.word	0x000005b0
        /*0074*/ 	.word	0x00000007


	//   ....[2]....
        /*0078*/ 	.word	0x00000630
        /*007c*/ 	.word	0x00000007


	//   ....[3]....
        /*0080*/ 	.word	0x000006b0
        /*0084*/ 	.word	0x00000007


	//   ....[4]....
        /*0088*/ 	.word	0x00000730
        /*008c*/ 	.word	0x00000007


	//   ....[5]....
        /*0090*/ 	.word	0x000007b0
        /*0094*/ 	.word	0x00000007


	//   ....[6]....
        /*0098*/ 	.word	0x00000830
        /*009c*/ 	.word	0x00000007


	//   ....[7]....
        /*00a0*/ 	.word	0x00000850
        /*00a4*/ 	.word	0x00000007


	//   ....[8]....
        /*00a8*/ 	.word	0x00000b20
        /*00ac*/ 	.word	0x00000007


	//   ....[9]....
        /*00b0*/ 	.word	0x00000b60
        /*00b4*/ 	.word	0x00000007


	//   ....[10]....
        /*00b8*/ 	.word	0x00000b90
        /*00bc*/ 	.word	0x00000007


	//   ....[11]....
        /*00c0*/ 	.word	0x00000bc0
        /*00c4*/ 	.word	0x00000007


	//   ....[12]....
        /*00c8*/ 	.word	0x00000e30
        /*00cc*/ 	.word	0x00000007


	//   ....[13]....
        /*00d0*/ 	.word	0x00000e60
        /*00d4*/ 	.word	0x00000007


	//   ....[14]....
        /*00d8*/ 	.word	0x00000fb0
        /*00dc*/ 	.word	0x00000007


	//----- nvinfo : EIATTR_VRC_CTA_INIT_COUNT
	.align		4
.L_21:
        /*00e0*/ 	.byte	0x02, 0x4a
	.zero		1
	.zero		1


	//----- nvinfo : EIATTR_EXIT_INSTR_OFFSETS
	.align		4
        /*00e4*/ 	.byte	0x04, 0x1c
        /*00e6*/ 	.short	(.L_23 - .L_22)


	//   ....[0]....
.L_22:
        /*00e8*/ 	.word	0x000001f0


	//   ....[1]....
        /*00ec*/ 	.word	0x00001220


	//   ....[2]....
        /*00f0*/ 	.word	0x00001840


	//----- nvinfo : EIATTR_CRS_STACK_SIZE
	.align		4
.L_23:
        /*00f4*/ 	.byte	0x04, 0x1e
        /*00f6*/ 	.short	(.L_25 - .L_24)
.L_24:
        /*00f8*/ 	.word	0x00000000


	//----- nvinfo : EIATTR_CBANK_PARAM_SIZE
	.align		4
.L_25:
        /*00fc*/ 	.byte	0x03, 0x19
        /*00fe*/ 	.short	0x001c


	//----- nvinfo : EIATTR_PARAM_CBANK
	.align		4
        /*0100*/ 	.byte	0x04, 0x0a
        /*0102*/ 	.short	(.L_27 - .L_26)
	.align		4
.L_26:
        /*0104*/ 	.word	index@(.nv.constant0._Z7gpuSsaaPK6uchar4PS_iii)
        /*0108*/ 	.short	0x0380
        /*010a*/ 	.short	0x001c


	//----- nvinfo : EIATTR_SW_WAR
	.align		4
.L_27:
        /*010c*/ 	.byte	0x04, 0x36
        /*010e*/ 	.short	(.L_29 - .L_28)
.L_28:
        /*0110*/ 	.word	0x00000008
.L_29:


//--------------------- .nv.callgraph             --------------------------
	.section	.nv.callgraph,"",@"SHT_CUDA_CALLGRAPH"
	.align	4
	.sectionentsize	8
	.align		4
        /*0000*/ 	.word	0x00000000
	.align		4
        /*0004*/ 	.word	0xffffffff
	.align		4
        /*0008*/ 	.word	0x00000000
	.align		4
        /*000c*/ 	.word	0xfffffffe
	.align		4
        /*0010*/ 	.word	0x00000000
	.align		4
        /*0014*/ 	.word	0xfffffffd
	.align		4
        /*0018*/ 	.word	0x00000000
	.align		4
        /*001c*/ 	.word	0xfffffffc


//--------------------- .text._Z7gpuSsaaPK6uchar4PS_iii --------------------------
	.section	.text._Z7gpuSsaaPK6uchar4PS_iii,"ax",@progbits
	.align	128
        .global         _Z7gpuSsaaPK6uchar4PS_iii
        .type           _Z7gpuSsaaPK6uchar4PS_iii,@function
        .size           _Z7gpuSsaaPK6uchar4PS_iii,(.L_x_22 - _Z7gpuSsaaPK6uchar4PS_iii)
        .other          _Z7gpuSsaaPK6uchar4PS_iii,@"STO_CUDA_ENTRY STV_DEFAULT"
_Z7gpuSsaaPK6uchar4PS_iii:
.text._Z7gpuSsaaPK6uchar4PS_iii:
[----:B------:R-:W0:Y:S01]  /*0000*/  LDC R1, c[0x0][0x37c] ;  /* 0x0000df00ff017b82 */ /* 0x000e220000000800 */
[----:B------:R-:W1:Y:S02]  /*0010*/  LDCU UR4, c[0x0][0x398] ;  /* 0x00007300ff0477ac */ /* 0x000e640008000800 */
[----:B-1----:R-:W-:-:S09]  /*0020*/  UIMAD UR4, UR4, UR4, URZ ;  /* 0x00000004040472a4 */ /* 0x002fd2000f8e02ff */
[----:B------:R-:W1:Y:S08]  /*0030*/  I2F.F64.U32 R2, UR4 ;  /* 0x0000000400027d12 */ /* 0x000e700008201800 */
[----:B-1----:R-:W1:Y:S01]  /*0040*/  MUFU.RCP64H R5, R3 ;  /* 0x0000000300057308 */ /* 0x002e620000001800 */
[----:B------:R-:W-:-:S04]  /*0050*/  IADD3 R4, PT, PT, R3, 0x300402, RZ ;  /* 0x0030040203047810 */ /* 0x000fc80007ffe0ff */
[----:B------:R-:W-:Y:S02]  /*0060*/  FSETP.GEU.AND P0, PT, |R4|, 5.8789094863358348022e-39, PT ;  /* 0x004004020400780b */ /* 0x000fe40003f0e200 */
[----:B-1----:R-:W-:-:S08]  /*0070*/  DFMA R6, -R2, R4, 1 ;  /* 0x3ff000000206742b */ /* 0x002fd00000000104 */
[----:B------:R-:W-:-:S08]  /*0080*/  DFMA R6, R6, R6, R6 ;  /* 0x000000060606722b */ /* 0x000fd00000000006 */
[----:B------:R-:W-:-:S08]  /*0090*/  DFMA R6, R4, R6, R4 ;  /* 0x000000060406722b */ /* 0x000fd00000000004 */
[----:B------:R-:W-:-:S08]  /*00a0*/  DFMA R14, -R2, R6, 1 ;  /* 0x3ff00000020e742b */ /* 0x000fd00000000106 */
[----:B------:R-:W-:Y:S01]  /*00b0*/  DFMA R14, R6, R14, R6 ;  /* 0x0000000e060e722b */ /* 0x000fe20000000006 */
[----:B0-----:R-:W-:Y:S10]  /*00c0*/  @P0 BRA `(.L_x_0) ;  /* 0x0000000000100947 */ /* 0x001ff40003800000 */
[----:B------:R-:W-:-:S05]  /*00d0*/  LOP3.LUT R0, R3, 0x7fffffff, RZ, 0xc0, !PT ;  /* 0x7fffffff03007812 */ /* 0x000fca00078ec0ff */
[----:B------:R-:W-:Y:S01]  /*00e0*/  VIADD R6, R0, 0xfff00000 ;  /* 0xfff0000000067836 */ /* 0x000fe20000000000 */
[----:B------:R-:W-:-:S07]  /*00f0*/  MOV R0, 0x110 ;  /* 0x0000011000007802 */ /* 0x000fce0000000f00 */
[----:B------:R-:W-:Y:S05]  /*0100*/  CALL.REL.NOINC `($__internal_0_$__cuda_sm20_dblrcp_rn_slowpath_v3) ;  /* 0x0000001400d07944 */ /* 0x000fea0003c00000 */
.L_x_0:
[----:B------:R-:W0:Y:S01]  /*0110*/  S2R R2, SR_CTAID.X ;  /* 0x0000000000027919 */ /* 0x000e220000002500 */
[----:B------:R-:W0:Y:S01]  /*0120*/  LDCU UR4, c[0x0][0x360] ;  /* 0x00006c00ff0477ac */ /* 0x000e220008000800 */
[----:B------:R-:W0:Y:S01]  /*0130*/  S2R R3, SR_TID.X ;  /* 0x0000000000037919 */ /* 0x000e220000002100 */
[----:B------:R-:W1:Y:S01]  /*0140*/  LDCU UR10, c[0x0][0x390] ;  /* 0x00007200ff0a77ac */ /* 0x000e620008000800 */
[----:B------:R-:W2:Y:S01]  /*0150*/  S2R R0, SR_CTAID.Y ;  /* 0x0000000000007919 */ /* 0x000ea20000002600 */
[----:B------:R-:W2:Y:S01]  /*0160*/  LDCU UR5, c[0x0][0x364] ;  /* 0x00006c80ff0577ac */ /* 0x000ea20008000800 */
[----:B------:R-:W2:Y:S01]  /*0170*/  S2R R5, SR_TID.Y ;  /* 0x0000000000057919 */ /* 0x000ea20000002200 */
[----:B------:R-:W3:Y:S01]  /*0180*/  LDCU UR6, c[0x0][0x370] ;  /* 0x00006e00ff0677ac */ /* 0x000ee20008000800 */
[----:B------:R-:W4:Y:S01]  /*0190*/  LDCU UR7, c[0x0][0x374] ;  /* 0x00006e80ff0777ac */ /* 0x000f220008000800 */
[----:B0-----:R-:W-:Y:S01]  /*01a0*/  IMAD R2, R2, UR4, R3 ;  /* 0x0000000402027c24 */ /* 0x001fe2000f8e0203 */
[----:B---3--:R-:W-:-:S04]  /*01b0*/  UIMAD UR4, UR4, UR6, URZ ;  /* 0x00000006040472a4 */ /* 0x008fc8000f8e02ff */
[----:B-1----:R-:W-:Y:S01]  /*01c0*/  ISETP.GE.AND P0, PT, R2, UR10, PT ;  /* 0x0000000a02007c0c */ /* 0x002fe2000bf06270 */
[----:B--2---:R-:W-:Y:S01]  /*01d0*/  IMAD R0, R0, UR5, R5 ;  /* 0x0000000500007c24 */ /* 0x004fe2000f8e0205 */
[----:B----4-:R-:W-:-:S11]  /*01e0*/  UIMAD UR5, UR5, UR7, URZ ;  /* 0x00000007050572a4 */ /* 0x010fd6000f8e02ff */
[----:B------:R-:W-:Y:S05]  /*01f0*/  @P0 EXIT ;  /* 0x000000000000094d */ /* 0x000fea0003800000 */
[----:B------:R-:W0:Y:S01]  /*0200*/  LDC R3, c[0x0][0x398] ;  /* 0x0000e600ff037b82 */ /* 0x000e220000000800 */
[----:B------:R-:W1:Y:S01]  /*0210*/  LDCU.64 UR8, c[0x0][0x358] ;  /* 0x00006b00ff0877ac */ /* 0x000e620008000a00 */
[----:B0-----:R-:W-:-:S13]  /*0220*/  ISETP.GE.AND P0, PT, R3, 0x1, PT ;  /* 0x000000010300780c */ /* 0x001fda0003f06270 */
[----:B-1----:R-:W-:Y:S05]  /*0230*/  @!P0 BRA `(.L_x_1) ;  /* 0x0000000c00fc8947 */ /* 0x002fea0003800000 */
[C---:B------:R-:W-:Y:S01]  /*0240*/  IADD3 R4, PT, PT, R3.reuse, -0x1, RZ ;  /* 0xffffffff03047810 */ /* 0x040fe20007ffe0ff */
[----:B------:R-:W-:-:S03]  /*0250*/  IMAD R3, R3, UR10, RZ ;  /* 0x0000000a03037c24 */ /* 0x000fc6000f8e02ff */
[----:B------:R-:W-:-:S13]  /*0260*/  ISETP.GE.U32.AND P0, PT, R4, 0x7, PT ;  /* 0x000000070400780c */ /* 0x000fda0003f06070 */
.L_x_11:
[----:B0-----:R-:W0:Y:S01]  /*0270*/  LDCU UR4, c[0x0][0x394] ;  /* 0x00007280ff0477ac */ /* 0x001e220008000800 */
[----:B------:R-:W-:Y:S01]  /*0280*/  BSSY.RECONVERGENT B0, `(.L_x_2) ;  /* 0x00000f3000007945 */ /* 0x000fe20003800200 */
[----:B0-----:R-:W-:-:S13]  /*0290*/  ISETP.GE.AND P1, PT, R0, UR4, PT ;  /* 0x0000000400007c0c */ /* 0x001fda000bf26270 */
[----:B------:R-:W-:Y:S05]  /*02a0*/  @P1 BRA `(.L_x_3) ;  /* 0x0000000c00c01947 */ /* 0x000fea0003800000 */
[----:B------:R-:W-:-:S07]  /*02b0*/  IMAD.MOV.U32 R4, RZ, RZ, R0 ;  /* 0x000000ffff047224 */ /* 0x000fce00078e0000 */
.L_x_10:
[----:B0-----:R-:W0:Y:S01]  /*02c0*/  LDCU UR4, c[0x0][0x398] ;  /* 0x00007300ff0477ac */ /* 0x001e220008000800 */
[----:B------:R-:W1:Y:S01]  /*02d0*/  LDC R12, c[0x0][0x390] ;  /* 0x0000e400ff0c7b82 */ /* 0x000e620000000800 */
[----:B------:R-:W-:Y:S01]  /*02e0*/  CS2R R22, SRZ ;  /* 0x0000000000167805 */ /* 0x000fe2000001ff00 */
[----:B0-----:R-:W-:-:S04]  /*02f0*/  IMAD R5, R4, UR4, RZ ;  /* 0x0000000404057c24 */ /* 0x001fc8000f8e02ff */
[C---:B------:R-:W-:Y:S01]  /*0300*/  VIADD R9, R5.reuse, 0x3 ;  /* 0x0000000305097836 */ /* 0x040fe20000000000 */
[C---:B------:R-:W-:Y:S01]  /*0310*/  IADD3 R7, PT, PT, R5.reuse, 0x2, RZ ;  /* 0x0000000205077810 */ /* 0x040fe20007ffe0ff */
[C---:B------:R-:W-:Y:S01]  /*0320*/  VIADD R13, R5.reuse, 0x5 ;  /* 0x00000005050d7836 */ /* 0x040fe20000000000 */
[C---:B------:R-:W-:Y:S01]  /*0330*/  IADD3 R11, PT, PT, R5.reuse, 0x4, RZ ;  /* 0x00000004050b7810 */ /* 0x040fe20007ffe0ff */
[C---:B------:R-:W-:Y:S01]  /*0340*/  VIADD R19, R5.reuse, 0x7 ;  /* 0x0000000705137836 */ /* 0x040fe20000000000 */
[C---:B------:R-:W-:Y:S01]  /*0350*/  IADD3 R17, PT, PT, R5.reuse, 0x6, RZ ;  /* 0x0000000605117810 */ /* 0x040fe20007ffe0ff */
[-C--:B-1----:R-:W-:Y:S02]  /*0360*/  IMAD R25, R5, R12.reuse, R12 ;  /* 0x0000000c05197224 */ /* 0x082fe400078e020c */
[-CC-:B------:R-:W-:Y:S02]  /*0370*/  IMAD R6, R7, R12.reuse, R2.reuse ;  /* 0x0000000c07067224 */ /* 0x180fe400078e0202 */
[----:B------:R-:W-:-:S02]  /*0380*/  IMAD R7, R9, R12, R2 ;  /* 0x0000000c09077224 */ /* 0x000fc400078e0202 */
[-CC-:B------:R-:W-:Y:S02]  /*0390*/  IMAD R8, R11, R12.reuse, R2.reuse ;  /* 0x0000000c0b087224 */ /* 0x180fe400078e0202 */
[-CC-:B------:R-:W-:Y:S02]  /*03a0*/  IMAD R9, R13, R12.reuse, R2.reuse ;  /* 0x0000000c0d097224 */ /* 0x180fe400078e0202 */
[-CC-:B------:R-:W-:Y:S01]  /*03b0*/  IMAD R10, R17, R12.reuse, R2.reuse ;  /* 0x0000000c110a7224 */ /* 0x180fe200078e0202 */
[----:B------:R-:W-:Y:S01]  /*03c0*/  CS2R R16, SRZ ;  /* 0x0000000000107805 */ /* 0x000fe2000001ff00 */
[--C-:B------:R-:W-:Y:S01]  /*03d0*/  IMAD R11, R19, R12, R2.reuse ;  /* 0x0000000c130b7224 */ /* 0x100fe200078e0202 */
[----:B------:R-:W-:Y:S02]  /*03e0*/  MOV R12, RZ ;  /* 0x000000ff000c7202 */ /* 0x000fe40000000f00 */
[----:B------:R-:W-:Y:S01]  /*03f0*/  CS2R R18, SRZ ;  /* 0x0000000000127805 */ /* 0x000fe2000001ff00 */
[----:B------:R-:W-:-:S07]  /*0400*/  IMAD.IADD R25, R25, 0x1, R2 ;  /* 0x0000000119197824 */ /* 0x000fce00078e0202 */
.L_x_9:
[----:B------:R-:W-:Y:S01]  /*0410*/  HFMA2 R13, -RZ, RZ, 0, 0 ;  /* 0x00000000ff0d7431 */ /* 0x000fe200000001ff */
[----:B------:R-:W-:Y:S06]  /*0420*/  @!P0 BRA `(.L_x_4) ;  /* 0x0000000400748947 */ /* 0x000fec0003800000 */
[----:B------:R-:W0:Y:S01]  /*0430*/  LDCU UR4, c[0x0][0x398] ;  /* 0x00007300ff0477ac */ /* 0x000e220008000800 */
[----:B------:R-:W-:Y:S01]  /*0440*/  IMAD R13, R3, R4, R2 ;  /* 0x00000004030d7224 */ /* 0x000fe200078e0202 */
[----:B------:R-:W1:Y:S01]  /*0450*/  LDCU UR5, c[0x0][0x398] ;  /* 0x00007300ff0577ac */ /* 0x000e620008000800 */
[----:B0-----:R-:W-:-:S04]  /*0460*/  ULOP3.LUT UR4, UR4, 0x7ffffff8, URZ, 0xc0, !UPT ;  /* 0x7ffffff804047892 */ /* 0x001fc8000f8ec0ff */
[----:B------:R-:W-:Y:S01]  /*0470*/  UIADD3 UR4, UPT, UPT, -UR4, URZ, URZ ;  /* 0x000000ff04047290 */ /* 0x000fe2000fffe1ff */
[--C-:B-1----:R-:W-:Y:S02]  /*0480*/  IMAD R13, R13, UR5, R12.reuse ;  /* 0x000000050d0d7c24 */ /* 0x102fe4000f8e020c */
[--C-:B------:R-:W-:Y:S02]  /*0490*/  IMAD R26, R25, UR5, R12.reuse ;  /* 0x00000005191a7c24 */ /* 0x100fe4000f8e020c */
[--C-:B------:R-:W-:Y:S02]  /*04a0*/  IMAD R27, R6, UR5, R12.reuse ;  /* 0x00000005061b7c24 */ /* 0x100fe4000f8e020c */
[--C-:B------:R-:W-:Y:S02]  /*04b0*/  IMAD R28, R7, UR5, R12.reuse ;  /* 0x00000005071c7c24 */ /* 0x100fe4000f8e020c */
[--C-:B------:R-:W-:Y:S02]  /*04c0*/  IMAD R29, R8, UR5, R12.reuse ;  /* 0x00000005081d7c24 */ /* 0x100fe4000f8e020c */
[----:B------:R-:W-:-:S02]  /*04d0*/  IMAD R30, R9, UR5, R12 ;  /* 0x00000005091e7c24 */ /* 0x000fc4000f8e020c */
[--C-:B------:R-:W-:Y:S02]  /*04e0*/  IMAD R31, R10, UR5, R12.reuse ;  /* 0x000000050a1f7c24 */ /* 0x100fe4000f8e020c */
[----:B------:R-:W-:Y:S02]  /*04f0*/  IMAD R32, R11, UR5, R12 ;  /* 0x000000050b207c24 */ /* 0x000fe4000f8e020c */
[----:B------:R-:W-:-:S07]  /*0500*/  IMAD.U32 R24, RZ, RZ, UR4 ;  /* 0x00000004ff187e24 */ /* 0x000fce000f8e00ff */
.L_x_5:
[----:B------:R-:W0:Y:S02]  /*0510*/  LDC.64 R20, c[0x0][0x380] ;  /* 0x0000e000ff147b82 */ /* 0x000e240000000a00 */
[----:B0-----:R-:W-:-:S05]  /*0520*/  IMAD.WIDE R34, R13, 0x4, R20 ;  /* 0x000000040d227825 */ /* 0x001fca00078e0214 */
[----:B------:R-:W2:Y:S02]  /*0530*/  LDG.E R33, desc[UR8][R34.64] ;  /* 0x0000000822217981 */ /* 0x000ea4000c1e1900 */
[----:B--2---:R-:W0:Y:S02]  /*0540*/  I2F.F64.U8 R34, R33 ;  /* 0x0000002100227312 */ /* 0x004e240000001800 */
[----:B0-----:R-:W-:-:S06]  /*0550*/  DADD R34, R34, R22 ;  /* 0x0000000022227229 */ /* 0x001fcc0000000016 */
[----:B------:R-:W0:Y:S02]  /*0560*/  I2F.F64.U8 R22, R33.B1 ;  /* 0x1000002100167312 */ /* 0x000e240000001800 */
[----:B0-----:R-:W-:-:S06]  /*0570*/  DADD R22, R22, R16 ;  /* 0x0000000016167229 */ /* 0x001fcc0000000010 */
[----:B------:R-:W0:Y:S02]  /*0580*/  I2F.F64.U8 R16, R33.B2 ;  /* 0x2000002100107312 */ /* 0x000e240000001800 */
[----:B0-----:R-:W-:Y:S01]  /*0590*/  DADD R18, R16, R18 ;  /* 0x0000000010127229 */ /* 0x001fe20000000012 */
[----:B------:R-:W-:-:S05]  /*05a0*/  IMAD.WIDE R16, R26, 0x4, R20 ;  /* 0x000000041a107825 */ /* 0x000fca00078e0214 */
        /* <DEDUP_REMOVED lines=40> */
[----:B------:R0:W2:Y:S02]  /*0830*/  LDG.E R33, desc[UR8][R34.64] ;  /* 0x0000000822217981 */ /* 0x0000a4000c1e1900 */
[----:B0-----:R-:W-:-:S06]  /*0840*/  IMAD.WIDE R34, R32, 0x4, R20 ;  /* 0x0000000420227825 */ /* 0x001fcc00078e0214 */
[----:B------:R-:W3:Y:S01]  /*0850*/  LDG.E R34, desc[UR8][R34.64] ;  /* 0x0000000822227981 */ /* 0x000ee2000c1e1900 */
[----:B------:R-:W-:Y:S01]  /*0860*/  IADD3 R24, PT, PT, R24, 0x8, RZ ;  /* 0x0000000818187810 */ /* 0x000fe20007ffe0ff */
[C---:B------:R-:W-:Y:S01]  /*0870*/  IMAD R26, R3.reuse, 0x8, R26 ;  /* 0x00000008031a7824 */ /* 0x040fe200078e021a */
[C---:B------:R-:W-:Y:S01]  /*0880*/  LEA R13, R3.reuse, R13, 0x3 ;  /* 0x0000000d030d7211 */ /* 0x040fe200078e18ff */
[C---:B------:R-:W-:Y:S01]  /*0890*/  IMAD R29, R3.reuse, 0x8, R29 ;  /* 0x00000008031d7824 */ /* 0x040fe200078e021d */
[----:B------:R-:W-:Y:S01]  /*08a0*/  ISETP.NE.AND P1, PT, R24, RZ, PT ;  /* 0x000000ff1800720c */ /* 0x000fe20003f25270 */
[C---:B------:R-:W-:Y:S01]  /*08b0*/  IMAD R32, R3.reuse, 0x8, R32 ;  /* 0x0000000803207824 */ /* 0x040fe200078e0220 */
[C---:B------:R-:W-:Y:S02]  /*08c0*/  LEA R27, R3.reuse, R27, 0x3 ;  /* 0x0000001b031b7211 */ /* 0x040fe400078e18ff */
[C---:B------:R-:W-:Y:S02]  /*08d0*/  LEA R28, R3.reuse, R28, 0x3 ;  /* 0x0000001c031c7211 */ /* 0x040fe400078e18ff */
[----:B------:R-:W-:-:S02]  /*08e0*/  LEA R30, R3, R30, 0x3 ;  /* 0x0000001e031e7211 */ /* 0x000fc400078e18ff */
[----:B------:R-:W-:Y:S01]  /*08f0*/  LEA R31, R3, R31, 0x3 ;  /* 0x0000001f031f7211 */ /* 0x000fe200078e18ff */
[----:B--2---:R-:W0:Y:S02]  /*0900*/  I2F.F64.U8 R20, R33 ;  /* 0x0000002100147312 */ /* 0x004e240000001800 */
[----:B0-----:R-:W-:-:S06]  /*0910*/  DADD R20, R22, R20 ;  /* 0x0000000016147229 */ /* 0x001fcc0000000014 */
[----:B------:R-:W0:Y:S02]  /*0920*/  I2F.F64.U8 R22, R33.B1 ;  /* 0x1000002100167312 */ /* 0x000e240000001800 */
[----:B0-----:R-:W-:-:S06]  /*0930*/  DADD R16, R16, R22 ;  /* 0x0000000010107229 */ /* 0x001fcc0000000016 */
[----:B------:R-:W0:Y:S02]  /*0940*/  I2F.F64.U8 R22, R33.B2 ;  /* 0x2000002100167312 */ /* 0x000e240000001800 */
[----:B0-----:R-:W-:-:S06]  /*0950*/  DADD R18, R18, R22 ;  /* 0x0000000012127229 */ /* 0x001fcc0000000016 */
[----:B---3--:R-:W0:Y:S02]  /*0960*/  I2F.F64.U8 R22, R34 ;  /* 0x0000002200167312 */ /* 0x008e240000001800 */
[----:B0-----:R-:W-:-:S06]  /*0970*/  DADD R22, R20, R22 ;  /* 0x0000000014167229 */ /* 0x001fcc0000000016 */
[----:B------:R-:W0:Y:S08]  /*0980*/  I2F.F64.U8 R20, R34.B1 ;  /* 0x1000002200147312 */ /* 0x000e300000001800 */
[----:B------:R-:W1:Y:S01]  /*0990*/  I2F.F64.U8 R34, R34.B2 ;  /* 0x2000002200227312 */ /* 0x000e620000001800 */
[----:B0-----:R-:W-:Y:S02]  /*09a0*/  DADD R16, R16, R20 ;  /* 0x0000000010107229 */ /* 0x001fe40000000014 */
[----:B-1----:R-:W-:Y:S01]  /*09b0*/  DADD R18, R18, R34 ;  /* 0x0000000012127229 */ /* 0x002fe20000000022 */
[----:B------:R-:W-:Y:S10]  /*09c0*/  @P1 BRA `(.L_x_5) ;  /* 0xfffffff800d01947 */ /* 0x000ff4000383ffff */
[----:B------:R-:W0:Y:S02]  /*09d0*/  LDCU UR4, c[0x0][0x398] ;  /* 0x00007300ff0477ac */ /* 0x000e240008000800 */
[----:B0-----:R-:W-:-:S06]  /*09e0*/  ULOP3.LUT UR4, UR4, 0x7ffffff8, URZ, 0xc0, !UPT ;  /* 0x7ffffff804047892 */ /* 0x001fcc000f8ec0ff */
[----:B------:R-:W-:-:S07]  /*09f0*/  MOV R13, UR4 ;  /* 0x00000004000d7c02 */ /* 0x000fce0008000f00 */
.L_x_4:
[----:B------:R-:W0:Y:S02]  /*0a00*/  LDCU UR4, c[0x0][0x398] ;  /* 0x00007300ff0477ac */ /* 0x000e240008000800 */
[----:B0-----:R-:W-:-:S04]  /*0a10*/  ULOP3.LUT UR5, UR4, 0x7, URZ, 0xc0, !UPT ;  /* 0x0000000704057892 */ /* 0x001fc8000f8ec0ff */
[----:B------:R-:W-:-:S09]  /*0a20*/  UISETP.NE.AND UP0, UPT, UR5, URZ, UPT ;  /* 0x000000ff0500728c */ /* 0x000fd2000bf05270 */
[----:B------:R-:W-:Y:S05]  /*0a30*/  BRA.U !UP0, `(.L_x_6) ;  /* 0x0000000508787547 */ /* 0x000fea000b800000 */
[----:B------:R-:W-:Y:S02]  /*0a40*/  ULOP3.LUT UR6, UR4, 0x3, URZ, 0xc0, !UPT ;  /* 0x0000000304067892 */ /* 0x000fe4000f8ec0ff */
[----:B------:R-:W-:Y:S02]  /*0a50*/  UIADD3 UR4, UPT, UPT, UR5, -0x1, URZ ;  /* 0xffffffff05047890 */ /* 0x000fe4000fffe0ff */
[----:B------:R-:W-:Y:S02]  /*0a60*/  UISETP.NE.AND UP1, UPT, UR6, URZ, UPT ;  /* 0x000000ff0600728c */ /* 0x000fe4000bf25270 */
[----:B------:R-:W-:-:S09]  /*0a70*/  UISETP.GE.U32.AND UP0, UPT, UR4, 0x3, UPT ;  /* 0x000000030400788c */ /* 0x000fd2000bf06070 */
[----:B------:R-:W-:Y:S05]  /*0a80*/  BRA.U !UP0, `(.L_x_7) ;  /* 0x0000000108b47547 */ /* 0x000fea000b800000 */
[----:B------:R-:W0:Y:S01]  /*0a90*/  LDCU UR4, c[0x0][0x390] ;  /* 0x00007200ff0477ac */ /* 0x000e220008000800 */
[----:B------:R-:W1:Y:S01]  /*0aa0*/  LDC.64 R20, c[0x0][0x380] ;  /* 0x0000e000ff147b82 */ /* 0x000e620000000a00 */
[----:B------:R-:W-:Y:S01]  /*0ab0*/  IADD3 R27, PT, PT, R5, R13, RZ ;  /* 0x0000000d051b7210 */ /* 0x000fe20007ffe0ff */
[----:B------:R-:W2:Y:S04]  /*0ac0*/  LDCU UR5, c[0x0][0x398] ;  /* 0x00007300ff0577ac */ /* 0x000ea80008000800 */
[----:B0-----:R-:W-:-:S04]  /*0ad0*/  IMAD R27, R27, UR4, R2 ;  /* 0x000000041b1b7c24 */ /* 0x001fc8000f8e0202 */
[C---:B--2---:R-:W-:Y:S02]  /*0ae0*/  IMAD R31, R27.reuse, UR5, R12 ;  /* 0x000000051b1f7c24 */ /* 0x044fe4000f8e020c */
[----:B------:R-:W-:Y:S02]  /*0af0*/  VIADD R27, R27, UR4 ;  /* 0x000000041b1b7c36 */ /* 0x000fe40008000000 */
[----:B-1----:R-:W-:-:S04]  /*0b00*/  IMAD.WIDE R30, R31, 0x4, R20 ;  /* 0x000000041f1e7825 */ /* 0x002fc800078e0214 */
[C---:B------:R-:W-:Y:S02]  /*0b10*/  IMAD R29, R27.reuse, UR5, R12 ;  /* 0x000000051b1d7c24 */ /* 0x040fe4000f8e020c */
[----:B------:R-:W2:Y:S01]  /*0b20*/  LDG.E R30, desc[UR8][R30.64] ;  /* 0x000000081e1e7981 */ /* 0x000ea2000c1e1900 */
[----:B------:R-:W-:Y:S01]  /*0b30*/  IADD3 R33, PT, PT, R27, UR4, RZ ;  /* 0x000000041b217c10 */ /* 0x000fe2000fffe0ff */
[----:B------:R-:W-:-:S04]  /*0b40*/  IMAD.WIDE R26, R29, 0x4, R20 ;  /* 0x000000041d1a7825 */ /* 0x000fc800078e0214 */
[C---:B------:R-:W-:Y:S01]  /*0b50*/  IMAD R29, R33.reuse, UR5, R12 ;  /* 0x00000005211d7c24 */ /* 0x040fe2000f8e020c */
[----:B------:R0:W3:Y:S01]  /*0b60*/  LDG.E R35, desc[UR8][R26.64] ;  /* 0x000000081a237981 */ /* 0x0000e2000c1e1900 */
[----:B------:R-:W-:Y:S02]  /*0b70*/  IADD3 R33, PT, PT, R33, UR4, RZ ;  /* 0x0000000421217c10 */ /* 0x000fe4000fffe0ff */
[----:B0-----:R-:W-:-:S05]  /*0b80*/  IMAD.WIDE R26, R29, 0x4, R20 ;  /* 0x000000041d1a7825 */ /* 0x001fca00078e0214 */
[----:B------:R0:W4:Y:S01]  /*0b90*/  LDG.E R34, desc[UR8][R26.64] ;  /* 0x000000081a227981 */ /* 0x000122000c1e1900 */
[----:B------:R-:W-:-:S04]  /*0ba0*/  IMAD R33, R33, UR5, R12 ;  /* 0x0000000521217c24 */ /* 0x000fc8000f8e020c */
[----:B------:R-:W-:-:S05]  /*0bb0*/  IMAD.WIDE R20, R33, 0x4, R20 ;  /* 0x0000000421147825 */ /* 0x000fca00078e0214 */
[----:B------:R3:W5:Y:S01]  /*0bc0*/  LDG.E R24, desc[UR8][R20.64] ;  /* 0x0000000814187981 */ /* 0x000762000c1e1900 */
[----:B------:R-:W-:Y:S01]  /*0bd0*/  VIADD R13, R13, 0x4 ;  /* 0x000000040d0d7836 */ /* 0x000fe20000000000 */
[----:B--2---:R-:W1:Y:S08]  /*0be0*/  I2F.F64.U8 R32, R30 ;  /* 0x0000001e00207312 */ /* 0x004e700000001800 */
[----:B------:R-:W2:Y:S01]  /*0bf0*/  I2F.F64.U8 R28, R30.B1 ;  /* 0x1000001e001c7312 */ /* 0x000ea20000001800 */
[----:B-1----:R-:W-:-:S07]  /*0c00*/  DADD R32, R22, R32 ;  /* 0x0000000016207229 */ /* 0x002fce0000000020 */
[----:B0-----:R-:W0:Y:S01]  /*0c10*/  I2F.F64.U8 R26, R30.B2 ;  /* 0x2000001e001a7312 */ /* 0x001e220000001800 */
[----:B--2---:R-:W-:-:S07]  /*0c20*/  DADD R28, R16, R28 ;  /* 0x00000000101c7229 */ /* 0x004fce000000001c */
[----:B---3--:R-:W1:Y:S01]  /*0c30*/  I2F.F64.U8 R20, R35 ;  /* 0x0000002300147312 */ /* 0x008e620000001800 */
[----:B0-----:R-:W-:-:S07]  /*0c40*/  DADD R26, R18, R26 ;  /* 0x00000000121a7229 */ /* 0x001fce000000001a */
[----:B------:R-:W0:Y:S01]  /*0c50*/  I2F.F64.U8 R30, R35.B1 ;  /* 0x10000023001e7312 */ /* 0x000e220000001800 */
[----:B-1----:R-:W-:-:S07]  /*0c60*/  DADD R20, R32, R20 ;  /* 0x0000000020147229 */ /* 0x002fce0000000014 */
[----:B------:R-:W1:Y:S01]  /*0c70*/  I2F.F64.U8 R22, R35.B2 ;  /* 0x2000002300167312 */ /* 0x000e620000001800 */
[----:B0-----:R-:W-:-:S07]  /*0c80*/  DADD R30, R28, R30 ;  /* 0x000000001c1e7229 */ /* 0x001fce000000001e */
[----:B----4-:R-:W0:Y:S01]  /*0c90*/  I2F.F64.U8 R16, R34 ;  /* 0x0000002200107312 */ /* 0x010e220000001800 */
[----:B-1----:R-:W-:-:S07]  /*0ca0*/  DADD R22, R26, R22 ;  /* 0x000000001a167229 */ /* 0x002fce0000000016 */
[----:B------:R-:W1:Y:S01]  /*0cb0*/  I2F.F64.U8 R18, R34.B1 ;  /* 0x1000002200127312 */ /* 0x000e620000001800 */
[----:B0-----:R-:W-:-:S07]  /*0cc0*/  DADD R16, R20, R16 ;  /* 0x0000000014107229 */ /* 0x001fce0000000010 */
[----:B------:R-:W0:Y:S01]  /*0cd0*/  I2F.F64.U8 R34, R34.B2 ;  /* 0x2000002200227312 */ /* 0x000e220000001800 */
[----:B-1----:R-:W-:-:S07]  /*0ce0*/  DADD R18, R30, R18 ;  /* 0x000000001e127229 */ /* 0x002fce0000000012 */
[----:B-----5:R-:W1:Y:S01]  /*0cf0*/  I2F.F64.U8 R28, R24 ;  /* 0x00000018001c7312 */ /* 0x020e620000001800 */
[----:B0-----:R-:W-:-:S07]  /*0d00*/  DADD R34, R22, R34 ;  /* 0x0000000016227229 */ /* 0x001fce0000000022 */
[----:B------:R-:W0:Y:S01]  /*0d10*/  I2F.F64.U8 R26, R24.B1 ;  /* 0x10000018001a7312 */ /* 0x000e220000001800 */
[----:B-1----:R-:W-:-:S07]  /*0d20*/  DADD R22, R16, R28 ;  /* 0x0000000010167229 */ /* 0x002fce000000001c */
[----:B------:R-:W1:Y:S01]  /*0d30*/  I2F.F64.U8 R20, R24.B2 ;  /* 0x2000001800147312 */ /* 0x000e620000001800 */
[----:B0-----:R-:W-:Y:S02]  /*0d40*/  DADD R16, R18, R26 ;  /* 0x0000000012107229 */ /* 0x001fe4000000001a */
[----:B-1----:R-:W-:-:S11]  /*0d50*/  DADD R18, R34, R20 ;  /* 0x0000000022127229 */ /* 0x002fd60000000014 */
.L_x_7:
[----:B------:R-:W-:Y:S05]  /*0d60*/  BRA.U !UP1, `(.L_x_6) ;  /* 0x0000000109ac7547 */ /* 0x000fea000b800000 */
[----:B------:R-:W0:Y:S01]  /*0d70*/  LDCU UR7, c[0x0][0x398] ;  /* 0x00007300ff0777ac */ /* 0x000e220008000800 */
[----:B------:R-:W-:Y:S02]  /*0d80*/  UISETP.NE.AND UP0, UPT, UR6, 0x1, UPT ;  /* 0x000000010600788c */ /* 0x000fe4000bf05270 */
[----:B0-----:R-:W-:-:S07]  /*0d90*/  ULOP3.LUT UP1, URZ, UR7, 0x1, URZ, 0xc0, !UPT ;  /* 0x0000000107ff7892 */ /* 0x001fce000f82c0ff */
[----:B------:R-:W-:Y:S05]  /*0da0*/  BRA.U !UP0, `(.L_x_8) ;  /* 0x0000000108647547 */ /* 0x000fea000b800000 */
[----:B------:R-:W0:Y:S01]  /*0db0*/  LDCU UR4, c[0x0][0x390] ;  /* 0x00007200ff0477ac */ /* 0x000e220008000800 */
[----:B------:R-:W1:Y:S01]  /*0dc0*/  LDC.64 R26, c[0x0][0x380] ;  /* 0x0000e000ff1a7b82 */ /* 0x000e620000000a00 */
[----:B------:R-:W-:Y:S01]  /*0dd0*/  IADD3 R21, PT, PT, R5, R13, RZ ;  /* 0x0000000d05157210 */ /* 0x000fe20007ffe0ff */
[----:B------:R-:W2:Y:S04]  /*0de0*/  LDCU UR5, c[0x0][0x398] ;  /* 0x00007300ff0577ac */ /* 0x000ea80008000800 */
[----:B0-----:R-:W-:-:S04]  /*0df0*/  IMAD R29, R21, UR4, R2 ;  /* 0x00000004151d7c24 */ /* 0x001fc8000f8e0202 */
[C---:B--2---:R-:W-:Y:S01]  /*0e00*/  IMAD R21, R29.reuse, UR5, R12 ;  /* 0x000000051d157c24 */ /* 0x044fe2000f8e020c */
[----:B------:R-:W-:-:S03]  /*0e10*/  IADD3 R29, PT, PT, R29, UR4, RZ ;  /* 0x000000041d1d7c10 */ /* 0x000fc6000fffe0ff */
[----:B-1----:R-:W-:-:S05]  /*0e20*/  IMAD.WIDE R20, R21, 0x4, R26 ;  /* 0x0000000415147825 */ /* 0x002fca00078e021a */
[----:B------:R-:W2:Y:S01]  /*0e30*/  LDG.E R24, desc[UR8][R20.64] ;  /* 0x0000000814187981 */ /* 0x000ea2000c1e1900 */
[----:B------:R-:W-:-:S04]  /*0e40*/  IMAD R29, R29, UR5, R12 ;  /* 0x000000051d1d7c24 */ /* 0x000fc8000f8e020c */
[----:B------:R-:W-:-:S06]  /*0e50*/  IMAD.WIDE R34, R29, 0x4, R26 ;  /* 0x000000041d227825 */ /* 0x000fcc00078e021a */
[----:B------:R-:W3:Y:S01]  /*0e60*/  LDG.E R34, desc[UR8][R34.64] ;  /* 0x0000000822227981 */ /* 0x000ee2000c1e1900 */
[----:B------:R-:W-:Y:S01]  /*0e70*/  VIADD R13, R13, 0x2 ;  /* 0x000000020d0d7836 */ /* 0x000fe20000000000 */
[----:B--2---:R-:W0:Y:S08]  /*0e80*/  I2F.F64.U8 R20, R24 ;  /* 0x0000001800147312 */ /* 0x004e300000001800 */
[----:B------:R-:W1:Y:S01]  /*0e90*/  I2F.F64.U8 R32, R24.B1 ;  /* 0x1000001800207312 */ /* 0x000e620000001800 */
[----:B0-----:R-:W-:-:S07]  /*0ea0*/  DADD R22, R22, R20 ;  /* 0x0000000016167229 */ /* 0x001fce0000000014 */
[----:B------:R-:W0:Y:S01]  /*0eb0*/  I2F.F64.U8 R30, R24.B2 ;  /* 0x20000018001e7312 */ /* 0x000e220000001800 */
[----:B-1----:R-:W-:-:S07]  /*0ec0*/  DADD R16, R16, R32 ;  /* 0x0000000010107229 */ /* 0x002fce0000000020 */
[----:B---3--:R-:W1:Y:S01]  /*0ed0*/  I2F.F64.U8 R28, R34 ;  /* 0x00000022001c7312 */ /* 0x008e620000001800 */
[----:B0-----:R-:W-:-:S07]  /*0ee0*/  DADD R18, R18, R30 ;  /* 0x0000000012127229 */ /* 0x001fce000000001e */
[----:B------:R-:W0:Y:S01]  /*0ef0*/  I2F.F64.U8 R26, R34.B1 ;  /* 0x10000022001a7312 */ /* 0x000e220000001800 */
[----:B-1----:R-:W-:-:S07]  /*0f00*/  DADD R22, R22, R28 ;  /* 0x0000000016167229 */ /* 0x002fce000000001c */
[----:B------:R-:W1:Y:S01]  /*0f10*/  I2F.F64.U8 R20, R34.B2 ;  /* 0x2000002200147312 */ /* 0x000e620000001800 */
[----:B0-----:R-:W-:Y:S02]  /*0f20*/  DADD R16, R16, R26 ;  /* 0x0000000010107229 */ /* 0x001fe4000000001a */
[----:B-1----:R-:W-:-:S11]  /*0f30*/  DADD R18, R18, R20 ;  /* 0x0000000012127229 */ /* 0x002fd60000000014 */
.L_x_8:
[----:B------:R-:W-:Y:S05]  /*0f40*/  BRA.U !UP1, `(.L_x_6) ;  /* 0x0000000109347547 */ /* 0x000fea000b800000 */
[----:B------:R-:W0:Y:S01]  /*0f50*/  LDCU UR4, c[0x0][0x390] ;  /* 0x00007200ff0477ac */ /* 0x000e220008000800 */
[----:B------:R-:W1:Y:S01]  /*0f60*/  LDC.64 R20, c[0x0][0x380] ;  /* 0x0000e000ff147b82 */ /* 0x000e620000000a00 */
[----:B------:R-:W-:-:S05]  /*0f70*/  IADD3 R13, PT, PT, R5, R13, RZ ;  /* 0x0000000d050d7210 */ /* 0x000fca0007ffe0ff */
[----:B0-----:R-:W-:-:S04]  /*0f80*/  IMAD R13, R13, UR4, R2 ;  /* 0x000000040d0d7c24 */ /* 0x001fc8000f8e0202 */
[----:B------:R-:W-:-:S04]  /*0f90*/  IMAD R13, R13, UR7, R12 ;  /* 0x000000070d0d7c24 */ /* 0x000fc8000f8e020c */
[----:B-1----:R-:W-:-:S06]  /*0fa0*/  IMAD.WIDE R30, R13, 0x4, R20 ;  /* 0x000000040d1e7825 */ /* 0x002fcc00078e0214 */
[----:B------:R-:W2:Y:S02]  /*0fb0*/  LDG.E R30, desc[UR8][R30.64] ;  /* 0x000000081e1e7981 */ /* 0x000ea4000c1e1900 */
[----:B--2---:R-:W0:Y:S08]  /*0fc0*/  I2F.F64.U8 R28, R30 ;  /* 0x0000001e001c7312 */ /* 0x004e300000001800 */
[----:B------:R-:W1:Y:S01]  /*0fd0*/  I2F.F64.U8 R26, R30.B1 ;  /* 0x1000001e001a7312 */ /* 0x000e620000001800 */
[----:B0-----:R-:W-:-:S07]  /*0fe0*/  DADD R22, R22, R28 ;  /* 0x0000000016167229 */ /* 0x001fce000000001c */
[----:B------:R-:W0:Y:S01]  /*0ff0*/  I2F.F64.U8 R20, R30.B2 ;  /* 0x2000001e00147312 */ /* 0x000e220000001800 */
[----:B-1----:R-:W-:Y:S02]  /*1000*/  DADD R16, R16, R26 ;  /* 0x0000000010107229 */ /* 0x002fe4000000001a */
[----:B0-----:R-:W-:-:S11]  /*1010*/  DADD R18, R18, R20 ;  /* 0x0000000012127229 */ /* 0x001fd60000000014 */
.L_x_6:
[----:B------:R-:W0:Y:S01]  /*1020*/  LDCU UR4, c[0x0][0x398] ;  /* 0x00007300ff0477ac */ /* 0x000e220008000800 */
[----:B------:R-:W-:-:S04]  /*1030*/  IADD3 R12, PT, PT, R12, 0x1, RZ ;  /* 0x000000010c0c7810 */ /* 0x000fc80007ffe0ff */
[----:B0-----:R-:W-:-:S13]  /*1040*/  ISETP.NE.AND P1, PT, R12, UR4, PT ;  /* 0x000000040c007c0c */ /* 0x001fda000bf25270 */
[----:B------:R-:W-:Y:S05]  /*1050*/  @P1 BRA `(.L_x_9) ;  /* 0xfffffff000ec1947 */ /* 0x000fea000383ffff */
[-C--:B------:R-:W-:Y:S01]  /*1060*/  DMUL R22, R22, R14.reuse ;  /* 0x0000000e16167228 */ /* 0x080fe20000000000 */
[----:B------:R-:W0:Y:S01]  /*1070*/  LDC.64 R6, c[0x0][0x388] ;  /* 0x0000e200ff067b82 */ /* 0x000e220000000a00 */
[-C--:B------:R-:W-:Y:S01]  /*1080*/  DMUL R16, R16, R14.reuse ;  /* 0x0000000e10107228 */ /* 0x080fe20000000000 */
[----:B------:R-:W1:Y:S01]  /*1090*/  LDCU.64 UR6, c[0x0][0x390] ;  /* 0x00007200ff0677ac */ /* 0x000e620008000a00 */
[----:B------:R-:W-:Y:S01]  /*10a0*/  DMUL R18, R18, R14 ;  /* 0x0000000e12127228 */ /* 0x000fe20000000000 */
[----:B------:R-:W2:Y:S04]  /*10b0*/  LDCU UR4, c[0x0][0x364] ;  /* 0x00006c80ff0477ac */ /* 0x000ea80008000800 */
[----:B------:R-:W2:Y:S01]  /*10c0*/  LDC R11, c[0x0][0x374] ;  /* 0x0000dd00ff0b7b82 */ /* 0x000ea20000000800 */
[----:B------:R-:W-:Y:S01]  /*10d0*/  F2I.U32.F64.TRUNC R22, R22 ;  /* 0x0000001600167311 */ /* 0x000fe2000030d000 */
[----:B------:R-:W-:-:S02]  /*10e0*/  UMOV UR5, 0x3340 ;  /* 0x0000334000057882 */ /* 0x000fc40000000000 */
[----:B------:R-:W-:-:S05]  /*10f0*/  IMAD.U32 R9, RZ, RZ, UR5 ;  /* 0x00000005ff097e24 */ /* 0x000fca000f8e00ff */
[----:B------:R-:W3:Y:S01]  /*1100*/  F2I.U32.F64.TRUNC R17, R16 ;  /* 0x0000001000117311 */ /* 0x000ee2000030d000 */
[----:B-1----:R-:W-:-:S04]  /*1110*/  IMAD R5, R4, UR6, R2 ;  /* 0x0000000604057c24 */ /* 0x002fc8000f8e0202 */
[----:B0-----:R-:W-:-:S03]  /*1120*/  IMAD.WIDE R6, R5, 0x4, R6 ;  /* 0x0000000405067825 */ /* 0x001fc600078e0206 */
[----:B------:R-:W0:Y:S01]  /*1130*/  F2I.U32.F64.TRUNC R18, R18 ;  /* 0x0000001200127311 */ /* 0x000e22000030d000 */
[----:B---3--:R-:W-:Y:S01]  /*1140*/  PRMT R22, R22, 0x3340, R17 ;  /* 0x0000334016167816 */ /* 0x008fe20000000011 */
[----:B--2---:R-:W-:-:S05]  /*1150*/  IMAD R4, R11, UR4, R4 ;  /* 0x000000040b047c24 */ /* 0x004fca000f8e0204 */
[----:B------:R-:W-:Y:S02]  /*1160*/  ISETP.GE.AND P1, PT, R4, UR7, PT ;  /* 0x0000000704007c0c */ /* 0x000fe4000bf26270 */
[----:B0-----:R-:W-:-:S04]  /*1170*/  PRMT R9, R18, R9, 0xffff ;  /* 0x0000ffff12097416 */ /* 0x001fc80000000009 */
[----:B------:R-:W-:-:S05]  /*1180*/  PRMT R9, R22, 0x5410, R9 ;  /* 0x0000541016097816 */ /* 0x000fca0000000009 */
[----:B------:R0:W-:Y:S02]  /*1190*/  STG.E desc[UR8][R6.64], R9 ;  /* 0x0000000906007986 */ /* 0x0001e4000c101908 */
[----:B------:R-:W-:Y:S05]  /*11a0*/  @!P1 BRA `(.L_x_10) ;  /* 0xfffffff000449947 */ /* 0x000fea000383ffff */
.L_x_3:
[----:B------:R-:W-:Y:S05]  /*11b0*/  BSYNC.RECONVERGENT B0 ;  /* 0x0000000000007941 */ /* 0x000fea0003800200 */
.L_x_2:
[----:B------:R-:W1:Y:S01]  /*11c0*/  LDCU UR4, c[0x0][0x360] ;  /* 0x00006c00ff0477ac */ /* 0x000e620008000800 */
[----:B------:R-:W1:Y:S01]  /*11d0*/  LDC R5, c[0x0][0x370] ;  /* 0x0000dc00ff057b82 */ /* 0x000e620000000800 */
[----:B------:R-:W2:Y:S01]  /*11e0*/  LDCU UR5, c[0x0][0x390] ;  /* 0x00007200ff0577ac */ /* 0x000ea20008000800 */
[----:B-1----:R-:W-:-:S05]  /*11f0*/  IMAD R2, R5, UR4, R2 ;  /* 0x0000000405027c24 */ /* 0x002fca000f8e0202 */
[----:B--2---:R-:W-:-:S13]  /*1200*/  ISETP.GE.AND P1, PT, R2, UR5, PT ;  /* 0x0000000502007c0c */ /* 0x004fda000bf26270 */
[----:B------:R-:W-:Y:S05]  /*1210*/  @!P1 BRA `(.L_x_11) ;  /* 0xfffffff000149947 */ /* 0x000fea000383ffff */
[----:B------:R-:W-:Y:S05]  /*1220*/  EXIT ;  /* 0x000000000000794d */ /* 0x000fea0003800000 */
.L_x_1:
[----:B------:R-:W0:Y:S01]  /*1230*/  I2F.U32.RP R7, UR5 ;  /* 0x0000000500077d06 */ /* 0x000e220008209000 */
[----:B------:R-:W1:Y:S01]  /*1240*/  LDCU UR6, c[0x0][0x394] ;  /* 0x00007280ff0677ac */ /* 0x000e620008000800 */
[----:B------:R-:W-:Y:S01]  /*1250*/  VIADD R3, R0, UR5 ;  /* 0x0000000500037c36 */ /* 0x000fe20008000000 */
[----:B------:R-:W-:Y:S01]  /*1260*/  IADD3 R11, PT, PT, RZ, -UR5, RZ ;  /* 0x80000005ff0b7c10 */ /* 0x000fe2000fffe0ff */
[----:B------:R-:W-:Y:S01]  /*1270*/  DMUL R14, RZ, R14 ;  /* 0x0000000eff0e7228 */ /* 0x000fe20000000000 */
[----:B------:R-:W-:Y:S01]  /*1280*/  ISETP.NE.U32.AND P2, PT, RZ, UR5, PT ;  /* 0x00000005ff007c0c */ /* 0x000fe2000bf45070 */
[----:B------:R-:W2:Y:S02]  /*1290*/  LDCU UR7, c[0x0][0x390] ;  /* 0x00007200ff0777ac */ /* 0x000ea40008000800 */
[----:B0-----:R-:W0:Y:S01]  /*12a0*/  MUFU.RCP R7, R7 ;  /* 0x0000000700077308 */ /* 0x001e220000001000 */
[C---:B-1----:R-:W-:Y:S02]  /*12b0*/  ISETP.GE.AND P0, PT, R3.reuse, UR6, PT ;  /* 0x0000000603007c0c */ /* 0x042fe4000bf06270 */
[----:B------:R-:W-:Y:S01]  /*12c0*/  VIMNMX R6, PT, PT, R3, UR6, !PT ;  /* 0x0000000603067c48 */ /* 0x000fe2000ffe0100 */
[----:B------:R-:W-:Y:S01]  /*12d0*/  UMOV UR6, 0x3340 ;  /* 0x0000334000067882 */ /* 0x000fe20000000000 */
[----:B------:R-:W-:-:S04]  /*12e0*/  SEL R8, RZ, 0x1, P0 ;  /* 0x00000001ff087807 */ /* 0x000fc80000000000 */
[----:B------:R-:W-:Y:S02]  /*12f0*/  IADD3 R6, PT, PT, R6, -R3, -R8 ;  /* 0x8000000306067210 */ /* 0x000fe40007ffe808 */
[----:B0-----:R-:W-:-:S04]  /*1300*/  IADD3 R4, PT, PT, R7, 0xffffffe, RZ ;  /* 0x0ffffffe07047810 */ /* 0x001fc80007ffe0ff */
[----:B------:R0:W1:Y:S02]  /*1310*/  F2I.FTZ.U32.TRUNC.NTZ R5, R4 ;  /* 0x0000000400057305 */ /* 0x000064000021f000 */
[----:B0-----:R-:W-:Y:S02]  /*1320*/  HFMA2 R4, -RZ, RZ, 0, 0 ;  /* 0x00000000ff047431 */ /* 0x001fe400000001ff */
[----:B-1----:R-:W-:-:S04]  /*1330*/  IMAD R11, R11, R5, RZ ;  /* 0x000000050b0b7224 */ /* 0x002fc800078e02ff */
[----:B------:R-:W-:-:S04]  /*1340*/  IMAD.HI.U32 R5, R5, R11, R4 ;  /* 0x0000000b05057227 */ /* 0x000fc800078e0004 */
[----:B------:R-:W-:Y:S02]  /*1350*/  IMAD.U32 R4, RZ, RZ, UR6 ;  /* 0x00000006ff047e24 */ /* 0x000fe4000f8e00ff */
[----:B------:R-:W-:-:S03]  /*1360*/  IMAD.HI.U32 R5, R5, R6, RZ ;  /* 0x0000000605057227 */ /* 0x000fc600078e00ff */
[----:B------:R-:W-:Y:S02]  /*1370*/  PRMT R9, R9, R4, 0xffff ;  /* 0x0000ffff09097416 */ /* 0x000fe40000000004 */
[----:B------:R-:W-:-:S05]  /*1380*/  IADD3 R7, PT, PT, -R5, RZ, RZ ;  /* 0x000000ff05077210 */ /* 0x000fca0007ffe1ff */
[----:B------:R-:W-:Y:S01]  /*1390*/  IMAD R6, R7, UR5, R6 ;  /* 0x0000000507067c24 */ /* 0x000fe2000f8e0206 */
[----:B------:R-:W-:-:S04]  /*13a0*/  IADD3 R7, PT, PT, R3, UR5, RZ ;  /* 0x0000000503077c10 */ /* 0x000fc8000fffe0ff */
[----:B------:R-:W-:Y:S01]  /*13b0*/  ISETP.GE.U32.AND P0, PT, R6, UR5, PT ;  /* 0x0000000506007c0c */ /* 0x000fe2000bf06070 */
[----:B------:R-:W-:-:S12]  /*13c0*/  VIADD R10, R7, UR5 ;  /* 0x00000005070a7c36 */ /* 0x000fd80008000000 */
[----:B------:R-:W-:Y:S01]  /*13d0*/  @P0 VIADD R6, R6, -UR5 ;  /* 0x8000000506060c36 */ /* 0x000fe20008000000 */
[----:B------:R-:W-:-:S04]  /*13e0*/  @P0 IADD3 R5, PT, PT, R5, 0x1, RZ ;  /* 0x0000000105050810 */ /* 0x000fc80007ffe0ff */
[----:B------:R-:W-:Y:S02]  /*13f0*/  ISETP.GE.U32.AND P1, PT, R6, UR5, PT ;  /* 0x0000000506007c0c */ /* 0x000fe4000bf26070 */
[----:B------:R0:W1:Y:S11]  /*1400*/  F2I.U32.F64.TRUNC R6, R14 ;  /* 0x0000000e00067311 */ /* 0x000076000030d000 */
[----:B------:R-:W-:-:S02]  /*1410*/  @P1 IADD3 R5, PT, PT, R5, 0x1, RZ ;  /* 0x0000000105051810 */ /* 0x000fc40007ffe0ff */
[----:B------:R-:W-:-:S04]  /*1420*/  @!P2 LOP3.LUT R5, RZ, UR5, RZ, 0x33, !PT ;  /* 0x00000005ff05ac12 */ /* 0x000fc8000f8e33ff */
[----:B------:R-:W-:-:S04]  /*1430*/  IADD3 R8, PT, PT, R8, R5, RZ ;  /* 0x0000000508087210 */ /* 0x000fc80007ffe0ff */
[----:B012---:R-:W-:-:S07]  /*1440*/  LOP3.LUT R11, R8, 0x3, RZ, 0xc0, !PT ;  /* 0x00000003080b7812 */ /* 0x007fce00078ec0ff */
.L_x_17:
[----:B0-----:R-:W0:Y:S01]  /*1450*/  LDC R13, c[0x0][0x394] ;  /* 0x0000e500ff0d7b82 */ /* 0x001e220000000800 */
[----:B------:R-:W-:Y:S01]  /*1460*/  BSSY.RECONVERGENT B0, `(.L_x_12) ;  /* 0x0000039000007945 */ /* 0x000fe20003800200 */
[----:B0-----:R-:W-:-:S13]  /*1470*/  ISETP.GE.AND P0, PT, R0, R13, PT ;  /* 0x0000000d0000720c */ /* 0x001fda0003f06270 */
[----:B-1----:R-:W-:Y:S05]  /*1480*/  @P0 BRA `(.L_x_13) ;  /* 0x0000000000d80947 */ /* 0x002fea0003800000 */
[----:B------:R-:W-:Y:S01]  /*1490*/  ISETP.NE.AND P1, PT, R11, 0x3, PT ;  /* 0x000000030b00780c */ /* 0x000fe20003f25270 */
[----:B------:R-:W-:Y:S01]  /*14a0*/  BSSY.RECONVERGENT B1, `(.L_x_14) ;  /* 0x000001a000017945 */ /* 0x000fe20003800200 */
[----:B------:R-:W-:Y:S02]  /*14b0*/  ISETP.GE.U32.AND P0, PT, R8, 0x3, PT ;  /* 0x000000030800780c */ /* 0x000fe40003f06070 */
[----:B------:R-:W-:-:S09]  /*14c0*/  MOV R12, R0 ;  /* 0x00000000000c7202 */ /* 0x000fd20000000f00 */
[----:B------:R-:W-:Y:S05]  /*14d0*/  @!P1 BRA `(.L_x_15) ;  /* 0x0000000000589947 */ /* 0x000fea0003800000 */
[----:B------:R-:W0:Y:S01]  /*14e0*/  LDC R21, c[0x0][0x390] ;  /* 0x0000e400ff157b82 */ /* 0x000e220000000800 */
[----:B------:R-:W-:Y:S02]  /*14f0*/  LOP3.LUT R12, R6, 0xffff, RZ, 0xc0, !PT ;  /* 0x0000ffff060c7812 */ /* 0x000fe400078ec0ff */
[----:B------:R-:W-:Y:S02]  /*1500*/  ISETP.NE.AND P1, PT, R11, RZ, PT ;  /* 0x000000ff0b00720c */ /* 0x000fe40003f25270 */
[----:B------:R-:W-:-:S03]  /*1510*/  PRMT R14, R12, 0x3340, R1 ;  /* 0x000033400c0e7816 */ /* 0x000fc60000000001 */
[----:B------:R-:W1:Y:S01]  /*1520*/  LDC.64 R4, c[0x0][0x388] ;  /* 0x0000e200ff047b82 */ /* 0x000e620000000a00 */
[----:B------:R-:W-:-:S04]  /*1530*/  PRMT R17, R14, 0x5410, R9 ;  /* 0x000054100e117816 */ /* 0x000fc80000000009 */
[----:B------:R-:W-:-:S04]  /*1540*/  PRMT R17, R12, 0x7604, R17 ;  /* 0x000076040c117816 */ /* 0x000fc80000000011 */
[----:B------:R-:W-:Y:S02]  /*1550*/  PRMT R19, R12, 0x7054, R17 ;  /* 0x000070540c137816 */ /* 0x000fe40000000011 */
[----:B------:R-:W-:Y:S01]  /*1560*/  MOV R12, R3 ;  /* 0x00000003000c7202 */ /* 0x000fe20000000f00 */
[----:B0-----:R-:W-:-:S04]  /*1570*/  IMAD R15, R0, R21, R2 ;  /* 0x00000015000f7224 */ /* 0x001fc800078e0202 */
[----:B-1----:R-:W-:-:S05]  /*1580*/  IMAD.WIDE R14, R15, 0x4, R4 ;  /* 0x000000040f0e7825 */ /* 0x002fca00078e0204 */
[----:B------:R0:W-:Y:S01]  /*1590*/  STG.E desc[UR8][R14.64], R19 ;  /* 0x000000130e007986 */ /* 0x0001e2000c101908 */
[----:B------:R-:W-:Y:S05]  /*15a0*/  @!P1 BRA `(.L_x_15) ;  /* 0x0000000000249947 */ /* 0x000fea0003800000 */
[----:B------:R-:W-:Y:S01]  /*15b0*/  ISETP.NE.AND P1, PT, R11, 0x1, PT ;  /* 0x000000010b00780c */ /* 0x000fe20003f25270 */
[----:B0-----:R-:W-:Y:S02]  /*15c0*/  IMAD R15, R3, R21, R2 ;  /* 0x00000015030f7224 */ /* 0x001fe400078e0202 */
[----:B------:R-:W-:Y:S02]  /*15d0*/  IMAD.MOV.U32 R12, RZ, RZ, R7 ;  /* 0x000000ffff0c7224 */ /* 0x000fe400078e0007 */
[----:B------:R-:W-:-:S05]  /*15e0*/  IMAD.WIDE R14, R15, 0x4, R4 ;  /* 0x000000040f0e7825 */ /* 0x000fca00078e0204 */
[----:B------:R1:W-:Y:S03]  /*15f0*/  STG.E desc[UR8][R14.64], R19 ;  /* 0x000000130e007986 */ /* 0x0003e6000c101908 */
[----:B------:R-:W-:Y:S01]  /*1600*/  @P1 IMAD R17, R7, R21, R2 ;  /* 0x0000001507111224 */ /* 0x000fe200078e0202 */
[----:B------:R-:W-:-:S03]  /*1610*/  @P1 MOV R12, R10 ;  /* 0x0000000a000c1202 */ /* 0x000fc60000000f00 */
[----:B------:R-:W-:-:S05]  /*1620*/  @P1 IMAD.WIDE R4, R17, 0x4, R4 ;  /* 0x0000000411041825 */ /* 0x000fca00078e0204 */
[----:B------:R1:W-:Y:S02]  /*1630*/  @P1 STG.E desc[UR8][R4.64], R19 ;  /* 0x0000001304001986 */ /* 0x0003e4000c101908 */
.L_x_15:
[----:B------:R-:W-:Y:S05]  /*1640*/  BSYNC.RECONVERGENT B1 ;  /* 0x0000000000017941 */ /* 0x000fea0003800200 */
.L_x_14:
[----:B------:R-:W-:Y:S05]  /*1650*/  @!P0 BRA `(.L_x_13) ;  /* 0x0000000000648947 */ /* 0x000fea0003800000 */
[----:B-1----:R-:W1:Y:S01]  /*1660*/  LDC.64 R4, c[0x0][0x388] ;  /* 0x0000e200ff047b82 */ /* 0x002e620000000a00 */
[----:B------:R-:W-:Y:S01]  /*1670*/  UMOV UR6, 0x3340 ;  /* 0x0000334000067882 */ /* 0x000fe20000000000 */
[----:B0-----:R-:W-:Y:S02]  /*1680*/  LOP3.LUT R14, R6, 0xffff, RZ, 0xc0, !PT ;  /* 0x0000ffff060e7812 */ /* 0x001fe400078ec0ff */
[----:B------:R-:W-:Y:S02]  /*1690*/  MOV R17, UR6 ;  /* 0x0000000600117c02 */ /* 0x000fe40008000f00 */
[C---:B------:R-:W-:Y:S02]  /*16a0*/  PRMT R15, R14.reuse, 0x3340, R14 ;  /* 0x000033400e0f7816 */ /* 0x040fe4000000000e */
[----:B------:R-:W-:-:S04]  /*16b0*/  PRMT R14, R14, R17, 0xffff ;  /* 0x0000ffff0e0e7416 */ /* 0x000fc80000000011 */
[----:B------:R-:W-:-:S07]  /*16c0*/  PRMT R25, R15, 0x5410, R14 ;  /* 0x000054100f197816 */ /* 0x000fce000000000e */
.L_x_16:
[C---:B------:R-:W-:Y:S02]  /*16d0*/  VIADD R17, R12.reuse, UR5 ;  /* 0x000000050c117c36 */ /* 0x040fe40008000000 */
[----:B------:R-:W-:-:S03]  /*16e0*/  IMAD R15, R12, UR7, R2 ;  /* 0x000000070c0f7c24 */ /* 0x000fc6000f8e0202 */
[C---:B------:R-:W-:Y:S01]  /*16f0*/  IADD3 R19, PT, PT, R17.reuse, UR5, RZ ;  /* 0x0000000511137c10 */ /* 0x040fe2000fffe0ff */
[----:B------:R-:W-:Y:S02]  /*1700*/  IMAD R17, R17, UR7, R2 ;  /* 0x0000000711117c24 */ /* 0x000fe4000f8e0202 */
[----:B-1----:R-:W-:Y:S01]  /*1710*/  IMAD.WIDE R14, R15, 0x4, R4 ;  /* 0x000000040f0e7825 */ /* 0x002fe200078e0204 */
[----:B------:R-:W-:-:S03]  /*1720*/  IADD3 R23, PT, PT, R19, UR5, RZ ;  /* 0x0000000513177c10 */ /* 0x000fc6000fffe0ff */
[--C-:B------:R-:W-:Y:S01]  /*1730*/  IMAD R19, R19, UR7, R2.reuse ;  /* 0x0000000713137c24 */ /* 0x100fe2000f8e0202 */
[----:B------:R2:W-:Y:S01]  /*1740*/  STG.E desc[UR8][R14.64], R25 ;  /* 0x000000190e007986 */ /* 0x0005e2000c101908 */
[----:B------:R-:W-:Y:S02]  /*1750*/  IMAD R21, R23, UR7, R2 ;  /* 0x0000000717157c24 */ /* 0x000fe4000f8e0202 */
[----:B------:R-:W-:-:S04]  /*1760*/  IMAD.WIDE R16, R17, 0x4, R4 ;  /* 0x0000000411107825 */ /* 0x000fc800078e0204 */
[--C-:B------:R-:W-:Y:S01]  /*1770*/  IMAD.WIDE R18, R19, 0x4, R4.reuse ;  /* 0x0000000413127825 */ /* 0x100fe200078e0204 */
[----:B------:R2:W-:Y:S03]  /*1780*/  STG.E desc[UR8][R16.64], R25 ;  /* 0x0000001910007986 */ /* 0x0005e6000c101908 */
[----:B------:R-:W-:Y:S01]  /*1790*/  IMAD.WIDE R20, R21, 0x4, R4 ;  /* 0x0000000415147825 */ /* 0x000fe200078e0204 */
[----:B------:R2:W-:Y:S03]  /*17a0*/  STG.E desc[UR8][R18.64], R25 ;  /* 0x0000001912007986 */ /* 0x0005e6000c101908 */
[----:B------:R-:W-:Y:S01]  /*17b0*/  VIADD R12, R23, UR5 ;  /* 0x00000005170c7c36 */ /* 0x000fe20008000000 */
[----:B------:R2:W-:Y:S04]  /*17c0*/  STG.E desc[UR8][R20.64], R25 ;  /* 0x0000001914007986 */ /* 0x0005e8000c101908 */
[----:B------:R-:W-:-:S13]  /*17d0*/  ISETP.GE.AND P0, PT, R12, R13, PT ;  /* 0x0000000d0c00720c */ /* 0x000fda0003f06270 */
[----:B--2---:R-:W-:Y:S05]  /*17e0*/  @!P0 BRA `(.L_x_16) ;  /* 0xfffffffc00b88947 */ /* 0x004fea000383ffff */
.L_x_13:
[----:B------:R-:W-:Y:S05]  /*17f0*/  BSYNC.RECONVERGENT B0 ;  /* 0x0000000000007941 */ /* 0x000fea0003800200 */
.L_x_12:
[----:B------:R-:W2:Y:S01]  /*1800*/  LDCU UR6, c[0x0][0x390] ;  /* 0x00007200ff0677ac */ /* 0x000ea20008000800 */
[----:B------:R-:W-:-:S04]  /*1810*/  IADD3 R2, PT, PT, R2, UR4, RZ ;  /* 0x0000000402027c10 */ /* 0x000fc8000fffe0ff */
[----:B--2---:R-:W-:-:S13]  /*1820*/  ISETP.GE.AND P0, PT, R2, UR6, PT ;  /* 0x0000000602007c0c */ /* 0x004fda000bf06270 */
[----:B------:R-:W-:Y:S05]  /*1830*/  @!P0 BRA `(.L_x_17) ;  /* 0xfffffffc00048947 */ /* 0x000fea000383ffff */
[----:B------:R-:W-:Y:S05]  /*1840*/  EXIT ;  /* 0x000000000000794d */ /* 0x000fea0003800000 */
        .weak           $__internal_0_$__cuda_sm20_dblrcp_rn_slowpath_v3
        .type           $__internal_0_$__cuda_sm20_dblrcp_rn_slowpath_v3,@function
        .size           $__internal_0_$__cuda_sm20_dblrcp_rn_slowpath_v3,(.L_x_22 - $__internal_0_$__cuda_sm20_dblrcp_rn_slowpath_v3)
$__internal_0_$__cuda_sm20_dblrcp_rn_slowpath_v3:
[----:B------:R-:W-:-:S14]  /*1850*/  DSETP.GTU.AND P0, PT, |R2|, +INF , PT ;  /* 0x7ff000000200742a */ /* 0x000fdc0003f0c200 */
[----:B------:R-:W-:Y:S05]  /*1860*/  @P0 BRA `(.L_x_18) ;  /* 0x00000000007c0947 */ /* 0x000fea0003800000 */
[----:B------:R-:W-:-:S04]  /*1870*/  LOP3.LUT R7, R3, 0x7fffffff, RZ, 0xc0, !PT ;  /* 0x7fffffff03077812 */ /* 0x000fc800078ec0ff */
[----:B------:R-:W-:-:S04]  /*1880*/  IADD3 R4, PT, PT, R7, -0x1, RZ ;  /* 0xffffffff07047810 */ /* 0x000fc80007ffe0ff */
[----:B------:R-:W-:-:S13]  /*1890*/  ISETP.GE.U32.AND P0, PT, R4, 0x7fefffff, PT ;  /* 0x7fefffff0400780c */ /* 0x000fda0003f06070 */
[----:B------:R-:W-:Y:S01]  /*18a0*/  @P0 LOP3.LUT R5, R3, 0x7ff00000, RZ, 0x3c, !PT ;  /* 0x7ff0000003050812 */ /* 0x000fe200078e3cff */
[----:B------:R-:W-:Y:S01]  /*18b0*/  @P0 IMAD.MOV.U32 R4, RZ, RZ, RZ ;  /* 0x000000ffff040224 */ /* 0x000fe200078e00ff */
[----:B------:R-:W-:Y:S06]  /*18c0*/  @P0 BRA `(.L_x_19) ;  /* 0x00000000006c0947 */ /* 0x000fec0003800000 */
[----:B------:R-:W-:-:S13]  /*18d0*/  ISETP.GE.U32.AND P0, PT, R7, 0x1000001, PT ;  /* 0x010000010700780c */ /* 0x000fda0003f06070 */
[----:B------:R-:W-:Y:S05]  /*18e0*/  @!P0 BRA `(.L_x_20) ;  /* 0x0000000000348947 */ /* 0x000fea0003800000 */
[----:B------:R-:W-:Y:S02]  /*18f0*/  IADD3 R5, PT, PT, R3, -0x3fe00000, RZ ;  /* 0xc020000003057810 */ /* 0x000fe40007ffe0ff */
[----:B------:R-:W-:Y:S02]  /*1900*/  MOV R4, R2 ;  /* 0x0000000200047202 */ /* 0x000fe40000000f00 */
[----:B------:R-:W0:Y:S04]  /*1910*/  MUFU.RCP64H R7, R5 ;  /* 0x0000000500077308 */ /* 0x000e280000001800 */
[----:B0-----:R-:W-:-:S08]  /*1920*/  DFMA R8, -R4, R6, 1 ;  /* 0x3ff000000408742b */ /* 0x001fd00000000106 */
[----:B------:R-:W-:-:S08]  /*1930*/  DFMA R8, R8, R8, R8 ;  /* 0x000000080808722b */ /* 0x000fd00000000008 */
[----:B------:R-:W-:-:S08]  /*1940*/  DFMA R8, R6, R8, R6 ;  /* 0x000000080608722b */ /* 0x000fd00000000006 */
[----:B------:R-:W-:-:S08]  /*1950*/  DFMA R6, -R4, R8, 1 ;  /* 0x3ff000000406742b */ /* 0x000fd00000000108 */
[----:B------:R-:W-:-:S08]  /*1960*/  DFMA R6, R8, R6, R8 ;  /* 0x000000060806722b */ /* 0x000fd00000000008 */
[----:B------:R-:W-:-:S08]  /*1970*/  DMUL R6, R6, 2.2250738585072013831e-308 ;  /* 0x0010000006067828 */ /* 0x000fd00000000000 */
[----:B------:R-:W-:-:S08]  /*1980*/  DFMA R2, -R2, R6, 1 ;  /* 0x3ff000000202742b */ /* 0x000fd00000000106 */
[----:B------:R-:W-:-:S08]  /*1990*/  DFMA R2, R2, R2, R2 ;  /* 0x000000020202722b */ /* 0x000fd00000000002 */
[----:B------:R-:W-:Y:S01]  /*19a0*/  DFMA R4, R6, R2, R6 ;  /* 0x000000020604722b */ /* 0x000fe20000000006 */
[----:B------:R-:W-:Y:S10]  /*19b0*/  BRA `(.L_x_19) ;  /* 0x0000000000307947 */ /* 0x000ff40003800000 */
.L_x_20:
[----:B------:R-:W-:Y:S01]  /*19c0*/  DMUL R2, R2, 8.11296384146066816958e+31 ;  /* 0x4690000002027828 */ /* 0x000fe20000000000 */
[----:B------:R-:W-:-:S05]  /*19d0*/  IMAD.MOV.U32 R4, RZ, RZ, R6 ;  /* 0x000000ffff047224 */ /* 0x000fca00078e0006 */
[----:B------:R-:W0:Y:S02]  /*19e0*/  MUFU.RCP64H R5, R3 ;  /* 0x0000000300057308 */ /* 0x000e240000001800 */
[----:B0-----:R-:W-:-:S08]  /*19f0*/  DFMA R6, -R2, R4, 1 ;  /* 0x3ff000000206742b */ /* 0x001fd00000000104 */
[----:B------:R-:W-:-:S08]  /*1a00*/  DFMA R6, R6, R6, R6 ;  /* 0x000000060606722b */ /* 0x000fd00000000006 */
[----:B------:R-:W-:-:S08]  /*1a10*/  DFMA R6, R4, R6, R4 ;  /* 0x000000060406722b */ /* 0x000fd00000000004 */
[----:B------:R-:W-:-:S08]  /*1a20*/  DFMA R4, -R2, R6, 1 ;  /* 0x3ff000000204742b */ /* 0x000fd00000000106 */
[----:B------:R-:W-:-:S08]  /*1a30*/  DFMA R4, R6, R4, R6 ;  /* 0x000000040604722b */ /* 0x000fd00000000006 */
[----:B------:R-:W-:Y:S01]  /*1a40*/  DMUL R4, R4, 8.11296384146066816958e+31 ;  /* 0x4690000004047828 */ /* 0x000fe20000000000 */
[----:B------:R-:W-:Y:S10]  /*1a50*/  BRA `(.L_x_19) ;  /* 0x0000000000087947 */ /* 0x000ff40003800000 */
.L_x_18:
[----:B------:R-:W-:Y:S02]  /*1a60*/  LOP3.LUT R5, R3, 0x80000, RZ, 0xfc, !PT ;  /* 0x0008000003057812 */ /* 0x000fe400078efcff */
[----:B------:R-:W-:-:S07]  /*1a70*/  MOV R4, R2 ;  /* 0x0000000200047202 */ /* 0x000fce0000000f00 */
.L_x_19:
[----:B------:R-:W-:Y:S01]  /*1a80*/  MOV R2, R0 ;  /* 0x0000000000027202 */ /* 0x000fe20000000f00 */
[----:B------:R-:W-:Y:S01]  /*1a90*/  IMAD.MOV.U32 R15, RZ, RZ, R5 ;  /* 0x000000ffff0f7224 */ /* 0x000fe200078e0005 */
[----:B------:R-:W-:Y:S02]  /*1aa0*/  MOV R3, 0x0 ;  /* 0x0000000000037802 */ /* 0x000fe40000000f00 */
[----:B------:R-:W-:Y:S02]  /*1ab0*/  MOV R14, R4 ;  /* 0x00000004000e7202 */ /* 0x000fe40000000f00 */
[----:B------:R-:W-:Y:S05]  /*1ac0*/  RET.REL.NODEC R2 `(_Z7gpuSsaaPK6uchar4PS_iii) ;  /* 0xffffffe4024c7950 */ /* 0x000fea0003c3ffff */
.L_x_21:
[----:B------:R-:W-:-:S00]  /*1ad0*/  BRA `(.L_x_21) ;  /* 0xfffffffc00fc7947 */ /* 0x000fc0000383ffff */
[----:B------:R-:W-:-:S00]  /*1ae0*/  NOP ;  /* 0x0000000000007918 */ /* 0x000fc00000000000 */
        /* <DEDUP_REMOVED lines=9> */
.L_x_22:


//--------------------- .nv.shared.reserved.0     --------------------------
	.section	.nv.shared.reserved.0,"aw",@nobits
	.weak		__nv_reservedSMEM_offset_0_alias
	.size		__nv_reservedSMEM_offset_0_alias, 0, 64
	.other		__nv_reservedSMEM_offset_0_alias,@"STO_CUDA_RESERVED_SHARED STV_DEFAULT"
__nv_reservedSMEM_offset_0_alias:
	.zero		0
	.zero		64


//--------------------- .nv.constant0._Z7gpuSsaaPK6uchar4PS_iii --------------------------
	.section	.nv.constant0._Z7gpuSsaaPK6uchar4PS_iii,"a",@progbits
	.sectionflags	@""
	.align	4
.nv.constant0._Z7gpuSsaaPK6uchar4PS_iii:
	.zero		924


//--------------------- SYMBOLS --------------------------

	.type		.nv.reservedSmem.offset0,@object
	.size		.nv.reservedSmem.offset0,0x4
